//
// Generated by NVIDIA NVVM Compiler
//
// Compiler Build ID: CL-36424714
// Cuda compilation tools, release 13.0, V13.0.88
// Based on NVVM 20.0.0
//

.version 9.0
.target sm_100
.address_size 64

	// .globl	_Z4geluPfi
.func  (.param .b64 func_retval0) __internal_accurate_pow
(
	.param .b64 __internal_accurate_pow_param_0,
	.param .b64 __internal_accurate_pow_param_1
)
;

.visible .entry _Z4geluPfi(
	.param .u64 .ptr .align 1 _Z4geluPfi_param_0,
	.param .u32 _Z4geluPfi_param_1
)
{
	.reg .pred 	%p<17>;
	.reg .b32 	%r<27>;
	.reg .b32 	%f<7>;
	.reg .b64 	%rd<5>;
	.reg .b64 	%fd<68>;

	ld.param.u64 	%rd2, [_Z4geluPfi_param_0];
	ld.param.u32 	%r6, [_Z4geluPfi_param_1];
	mov.u32 	%r7, %tid.x;
	mov.u32 	%r8, %ntid.x;
	mov.u32 	%r9, %ctaid.x;
	mad.lo.s32 	%r1, %r8, %r9, %r7;
	setp.ge.s32 	%p1, %r1, %r6;
	@%p1 bra 	$L__BB0_12;
	cvta.to.global.u64 	%rd3, %rd2;
	mul.wide.s32 	%rd4, %r1, 4;
	add.s64 	%rd1, %rd3, %rd4;
	ld.global.f32 	%f1, [%rd1];
	cvt.f64.f32 	%fd1, %f1;
	{
	.reg .b32 %temp; 
	mov.b64 	{%temp, %r2}, %fd1;
	}
	mov.f64 	%fd14, 0d4008000000000000;
	{
	.reg .b32 %temp; 
	mov.b64 	{%temp, %r10}, %fd14;
	}
	and.b32  	%r4, %r10, 2146435072;
	setp.eq.s32 	%p2, %r4, 1073741824;
	abs.f64 	%fd2, %fd1;
	{ // callseq 0, 0
	.param .b64 param0;
	st.param.f64 	[param0], %fd2;
	.param .b64 param1;
	st.param.f64 	[param1], 0d4008000000000000;
	.param .b64 retval0;
	call.uni (retval0), 
	__internal_accurate_pow, 
	(
	param0, 
	param1
	);
	ld.param.f64 	%fd15, [retval0];
	} // callseq 0
	setp.lt.s32 	%p3, %r2, 0;
	neg.f64 	%fd17, %fd15;
	selp.f64 	%fd18, %fd17, %fd15, %p2;
	selp.f64 	%fd66, %fd18, %fd15, %p3;
	setp.neu.f32 	%p4, %f1, 0f00000000;
	@%p4 bra 	$L__BB0_3;
	setp.eq.s32 	%p5, %r4, 1073741824;
	selp.b32 	%r11, %r2, 0, %p5;
	setp.lt.s32 	%p6, %r10, 0;
	or.b32  	%r12, %r11, 2146435072;
	selp.b32 	%r13, %r12, %r11, %p6;
	mov.b32 	%r14, 0;
	mov.b64 	%fd66, {%r14, %r13};
$L__BB0_3:
	add.f64 	%fd19, %fd1, 0d4008000000000000;
	{
	.reg .b32 %temp; 
	mov.b64 	{%temp, %r15}, %fd19;
	}
	and.b32  	%r16, %r15, 2146435072;
	setp.ne.s32 	%p7, %r16, 2146435072;
	@%p7 bra 	$L__BB0_8;
	setp.num.f32 	%p8, %f1, %f1;
	@%p8 bra 	$L__BB0_6;
	mov.f64 	%fd20, 0d4008000000000000;
	add.rn.f64 	%fd66, %fd1, %fd20;
	bra.uni 	$L__BB0_8;
$L__BB0_6:
	setp.neu.f64 	%p9, %fd2, 0d7FF0000000000000;
	@%p9 bra 	$L__BB0_8;
	setp.lt.s32 	%p10, %r2, 0;
	setp.eq.s32 	%p11, %r4, 1073741824;
	setp.lt.s32 	%p12, %r10, 0;
	selp.b32 	%r18, 0, 2146435072, %p12;
	and.b32  	%r19, %r10, 2147483647;
	setp.ne.s32 	%p13, %r19, 1071644672;
	or.b32  	%r20, %r18, -2147483648;
	selp.b32 	%r21, %r20, %r18, %p13;
	selp.b32 	%r22, %r21, %r18, %p11;
	selp.b32 	%r23, %r22, %r18, %p10;
	mov.b32 	%r24, 0;
	mov.b64 	%fd66, {%r24, %r23};
$L__BB0_8:
	setp.eq.f32 	%p14, %f1, 0f3F800000;
	fma.rn.f64 	%fd21, %fd66, 0d3F7350092CCF6BE3, 0d3FE98845377B83C5;
	selp.f64 	%fd9, 0d3FE9AEE549D5229D, %fd21, %p14;
	{
	.reg .b32 %temp; 
	mov.b64 	{%temp, %r25}, %fd9;
	}
	and.b32  	%r5, %r25, 2147483647;
	{
	.reg .b32 %temp; 
	mov.b64 	{%r26, %temp}, %fd9;
	}
	mov.b64 	%fd10, {%r26, %r5};
	setp.ltu.f64 	%p15, %fd10, 0d3FE4F92224DD2F1A;
	@%p15 bra 	$L__BB0_10;
	add.f64 	%fd22, %fd10, %fd10;
	cvt.rn.f32.f64 	%f2, %fd22;
	mul.f32 	%f3, %f2, 0f3FB8AA3B;
	cvt.rni.f32.f32 	%f4, %f3;
	cvt.f64.f32 	%fd23, %f4;
	fma.rn.f64 	%fd24, %fd23, 0dBFE62E42FEFA39EF, %fd22;
	fma.rn.f64 	%fd25, %fd24, 0d3E5AE904A4741B81, 0d3E928A27F89B6999;
	fma.rn.f64 	%fd26, %fd25, %fd24, 0d3EC71DE715FF7E07;
	fma.rn.f64 	%fd27, %fd26, %fd24, 0d3EFA019A6B0AC45A;
	fma.rn.f64 	%fd28, %fd27, %fd24, 0d3F2A01A017EED94F;
	fma.rn.f64 	%fd29, %fd28, %fd24, 0d3F56C16C17F2A71B;
	fma.rn.f64 	%fd30, %fd29, %fd24, 0d3F811111111173C4;
	fma.rn.f64 	%fd31, %fd30, %fd24, 0d3FA555555555211A;
	fma.rn.f64 	%fd32, %fd31, %fd24, 0d3FC5555555555540;
	fma.rn.f64 	%fd33, %fd32, %fd24, 0d3FE0000000000005;
	mul.f64 	%fd34, %fd24, %fd33;
	fma.rn.f64 	%fd35, %fd34, %fd24, %fd24;
	ex2.approx.ftz.f32 	%f5, %f4;
	cvt.f64.f32 	%fd36, %f5;
	mov.f64 	%fd37, 0d3FF0000000000000;
	sub.f64 	%fd38, %fd37, %fd36;
	neg.f64 	%fd39, %fd35;
	fma.rn.f64 	%fd40, %fd39, %fd36, %fd38;
	mov.f64 	%fd41, 0d4000000000000000;
	sub.f64 	%fd42, %fd41, %fd40;
	rcp.approx.ftz.f64 	%fd43, %fd42;
	neg.f64 	%fd44, %fd42;
	fma.rn.f64 	%fd45, %fd44, %fd43, 0d3FF0000000000000;
	fma.rn.f64 	%fd46, %fd45, %fd45, %fd45;
	fma.rn.f64 	%fd47, %fd46, %fd43, %fd43;
	fma.rn.f64 	%fd48, %fd47, 0dC000000000000000, 0d3FF0000000000000;
	setp.gt.u32 	%p16, %r5, 1077088193;
	selp.f64 	%fd49, 0d3FF0000000000000, %fd48, %p16;
	copysign.f64 	%fd67, %fd9, %fd49;
	bra.uni 	$L__BB0_11;
$L__BB0_10:
	mul.f64 	%fd50, %fd9, %fd9;
	fma.rn.f64 	%fd51, %fd50, 0dBEF0BC46E2F5E964, 0d3F14359F420AFC3D;
	fma.rn.f64 	%fd52, %fd51, %fd50, 0dBF2DF9F0728C5D84;
	fma.rn.f64 	%fd53, %fd52, %fd50, 0d3F4337D1CEC4F033;
	fma.rn.f64 	%fd54, %fd53, %fd50, 0dBF57D6E9674335B3;
	fma.rn.f64 	%fd55, %fd54, %fd50, 0d3F6D6D000D7AAD3D;
	fma.rn.f64 	%fd56, %fd55, %fd50, 0dBF8226E1F3CF1EF5;
	fma.rn.f64 	%fd57, %fd56, %fd50, 0d3F9664F47EC0C8CF;
	fma.rn.f64 	%fd58, %fd57, %fd50, 0dBFABA1BA1B80AB40;
	fma.rn.f64 	%fd59, %fd58, %fd50, 0d3FC111111110FA4A;
	fma.rn.f64 	%fd60, %fd59, %fd50, 0dBFD5555555555550;
	fma.rn.f64 	%fd61, %fd60, %fd50, 0d0000000000000000;
	fma.rn.f64 	%fd67, %fd61, %fd9, %fd9;
$L__BB0_11:
	add.f64 	%fd62, %fd67, 0d3FF0000000000000;
	mul.f64 	%fd63, %fd1, 0d3FE0000000000000;
	mul.f64 	%fd64, %fd63, %fd62;
	cvt.rn.f32.f64 	%f6, %fd64;
	st.global.f32 	[%rd1], %f6;
$L__BB0_12:
	ret;

}
	// .globl	_Z3varPfif
.visible .entry _Z3varPfif(
	.param .u64 .ptr .align 1 _Z3varPfif_param_0,
	.param .u32 _Z3varPfif_param_1,
	.param .f32 _Z3varPfif_param_2
)
{
	.reg .pred 	%p<15>;
	.reg .b32 	%r<24>;
	.reg .b32 	%f<6>;
	.reg .b64 	%rd<5>;
	.reg .b64 	%fd<18>;

	ld.param.u64 	%rd2, [_Z3varPfif_param_0];
	ld.param.u32 	%r5, [_Z3varPfif_param_1];
	ld.param.f32 	%f2, [_Z3varPfif_param_2];
	mov.u32 	%r6, %tid.x;
	mov.u32 	%r7, %ntid.x;
	mov.u32 	%r8, %ctaid.x;
	mad.lo.s32 	%r1, %r7, %r8, %r6;
	setp.ge.s32 	%p1, %r1, %r5;
	@%p1 bra 	$L__BB1_9;
	cvta.to.global.u64 	%rd3, %rd2;
	mul.wide.s32 	%rd4, %r1, 4;
	add.s64 	%rd1, %rd3, %rd4;
	ld.global.f32 	%f3, [%rd1];
	sub.f32 	%f1, %f3, %f2;
	cvt.f64.f32 	%fd1, %f1;
	{
	.reg .b32 %temp; 
	mov.b64 	{%temp, %r2}, %fd1;
	}
	mov.f64 	%fd9, 0d4000000000000000;
	{
	.reg .b32 %temp; 
	mov.b64 	{%temp, %r9}, %fd9;
	}
	and.b32  	%r4, %r9, 2146435072;
	setp.eq.s32 	%p2, %r4, 1062207488;
	abs.f64 	%fd2, %fd1;
	{ // callseq 1, 0
	.param .b64 param0;
	st.param.f64 	[param0], %fd2;
	.param .b64 param1;
	st.param.f64 	[param1], 0d4000000000000000;
	.param .b64 retval0;
	call.uni (retval0), 
	__internal_accurate_pow, 
	(
	param0, 
	param1
	);
	ld.param.f64 	%fd10, [retval0];
	} // callseq 1
	setp.lt.s32 	%p3, %r2, 0;
	neg.f64 	%fd12, %fd10;
	selp.f64 	%fd13, %fd12, %fd10, %p2;
	selp.f64 	%fd17, %fd13, %fd10, %p3;
	setp.neu.f32 	%p4, %f1, 0f00000000;
	@%p4 bra 	$L__BB1_3;
	setp.eq.s32 	%p5, %r4, 1062207488;
	selp.b32 	%r10, %r2, 0, %p5;
	setp.lt.s32 	%p6, %r9, 0;
	or.b32  	%r11, %r10, 2146435072;
	selp.b32 	%r12, %r11, %r10, %p6;
	mov.b32 	%r13, 0;
	mov.b64 	%fd17, {%r13, %r12};
$L__BB1_3:
	add.f64 	%fd14, %fd1, 0d4000000000000000;
	{
	.reg .b32 %temp; 
	mov.b64 	{%temp, %r14}, %fd14;
	}
	and.b32  	%r15, %r14, 2146435072;
	setp.ne.s32 	%p7, %r15, 2146435072;
	@%p7 bra 	$L__BB1_8;
	setp.num.f32 	%p8, %f1, %f1;
	@%p8 bra 	$L__BB1_6;
	mov.f64 	%fd15, 0d4000000000000000;
	add.rn.f64 	%fd17, %fd1, %fd15;
	bra.uni 	$L__BB1_8;
$L__BB1_6:
	setp.neu.f64 	%p9, %fd2, 0d7FF0000000000000;
	@%p9 bra 	$L__BB1_8;
	setp.lt.s32 	%p10, %r2, 0;
	setp.eq.s32 	%p11, %r4, 1062207488;
	setp.lt.s32 	%p12, %r9, 0;
	selp.b32 	%r17, 0, 2146435072, %p12;
	and.b32  	%r18, %r9, 2147483647;
	setp.ne.s32 	%p13, %r18, 1071644672;
	or.b32  	%r19, %r17, -2147483648;
	selp.b32 	%r20, %r19, %r17, %p13;
	selp.b32 	%r21, %r20, %r17, %p11;
	selp.b32 	%r22, %r21, %r17, %p10;
	mov.b32 	%r23, 0;
	mov.b64 	%fd17, {%r23, %r22};
$L__BB1_8:
	setp.eq.f32 	%p14, %f1, 0f3F800000;
	cvt.rn.f32.f64 	%f4, %fd17;
	selp.f32 	%f5, 0f3F800000, %f4, %p14;
	st.global.f32 	[%rd1], %f5;
$L__BB1_9:
	ret;

}
	// .globl	_Z9normalizePfiff
.visible .entry _Z9normalizePfiff(
	.param .u64 .ptr .align 1 _Z9normalizePfiff_param_0,
	.param .u32 _Z9normalizePfiff_param_1,
	.param .f32 _Z9normalizePfiff_param_2,
	.param .f32 _Z9normalizePfiff_param_3
)
{
	.reg .pred 	%p<2>;
	.reg .b32 	%r<6>;
	.reg .b32 	%f<6>;
	.reg .b64 	%rd<5>;
	.reg .b64 	%fd<6>;

	ld.param.u64 	%rd1, [_Z9normalizePfiff_param_0];
	ld.param.u32 	%r2, [_Z9normalizePfiff_param_1];
	ld.param.f32 	%f1, [_Z9normalizePfiff_param_2];
	ld.param.f32 	%f2, [_Z9normalizePfiff_param_3];
	mov.u32 	%r3, %tid.x;
	mov.u32 	%r4, %ntid.x;
	mov.u32 	%r5, %ctaid.x;
	mad.lo.s32 	%r1, %r4, %r5, %r3;
	setp.ge.s32 	%p1, %r1, %r2;
	@%p1 bra 	$L__BB2_2;
	cvta.to.global.u64 	%rd2, %rd1;
	mul.wide.s32 	%rd3, %r1, 4;
	add.s64 	%rd4, %rd2, %rd3;
	ld.global.f32 	%f3, [%rd4];
	sub.f32 	%f4, %f3, %f1;
	cvt.f64.f32 	%fd1, %f4;
	cvt.f64.f32 	%fd2, %f2;
	add.f64 	%fd3, %fd2, 0d3EE4F8B588E368F1;
	sqrt.rn.f64 	%fd4, %fd3;
	div.rn.f64 	%fd5, %fd1, %fd4;
	cvt.rn.f32.f64 	%f5, %fd5;
	st.global.f32 	[%rd4], %f5;
$L__BB2_2:
	ret;

}
.func  (.param .b64 func_retval0) __internal_accurate_pow(
	.param .b64 __internal_accurate_pow_param_0,
	.param .b64 __internal_accurate_pow_param_1
)
{
	.reg .pred 	%p<8>;
	.reg .b32 	%r<49>;
	.reg .b32 	%f<3>;
	.reg .b64 	%fd<109>;

	ld.param.f64 	%fd10, [__internal_accurate_pow_param_0];
	ld.param.f64 	%fd11, [__internal_accurate_pow_param_1];
	{
	.reg .b32 %temp; 
	mov.b64 	{%temp, %r46}, %fd10;
	}
	{
	.reg .b32 %temp; 
	mov.b64 	{%r45, %temp}, %fd10;
	}
	shr.u32 	%r47, %r46, 20;
	setp.gt.u32 	%p1, %r46, 1048575;
	@%p1 bra 	$L__BB3_2;
	mul.f64 	%fd12, %fd10, 0d4350000000000000;
	{
	.reg .b32 %temp; 
	mov.b64 	{%temp, %r46}, %fd12;
	}
	{
	.reg .b32 %temp; 
	mov.b64 	{%r45, %temp}, %fd12;
	}
	shr.u32 	%r16, %r46, 20;
	add.s32 	%r47, %r16, -54;
$L__BB3_2:
	add.s32 	%r48, %r47, -1023;
	and.b32  	%r17, %r46, -2146435073;
	or.b32  	%r18, %r17, 1072693248;
	mov.b64 	%fd107, {%r45, %r18};
	setp.lt.u32 	%p2, %r18, 1073127583;
	@%p2 bra 	$L__BB3_4;
	{
	.reg .b32 %temp; 
	mov.b64 	{%r19, %temp}, %fd107;
	}
	{
	.reg .b32 %temp; 
	mov.b64 	{%temp, %r20}, %fd107;
	}
	add.s32 	%r21, %r20, -1048576;
	mov.b64 	%fd107, {%r19, %r21};
	add.s32 	%r48, %r47, -1022;
$L__BB3_4:
	add.f64 	%fd13, %fd107, 0dBFF0000000000000;
	add.f64 	%fd14, %fd107, 0d3FF0000000000000;
	rcp.approx.ftz.f64 	%fd15, %fd14;
	neg.f64 	%fd16, %fd14;
	fma.rn.f64 	%fd17, %fd16, %fd15, 0d3FF0000000000000;
	fma.rn.f64 	%fd18, %fd17, %fd17, %fd17;
	fma.rn.f64 	%fd19, %fd18, %fd15, %fd15;
	mul.f64 	%fd20, %fd13, %fd19;
	fma.rn.f64 	%fd21, %fd13, %fd19, %fd20;
	mul.f64 	%fd22, %fd21, %fd21;
	fma.rn.f64 	%fd23, %fd22, 0d3EB0F5FF7D2CAFE2, 0d3ED0F5D241AD3B5A;
	fma.rn.f64 	%fd24, %fd23, %fd22, 0d3EF3B20A75488A3F;
	fma.rn.f64 	%fd25, %fd24, %fd22, 0d3F1745CDE4FAECD5;
	fma.rn.f64 	%fd26, %fd25, %fd22, 0d3F3C71C7258A578B;
	fma.rn.f64 	%fd27, %fd26, %fd22, 0d3F6249249242B910;
	fma.rn.f64 	%fd28, %fd27, %fd22, 0d3F89999999999DFB;
	sub.f64 	%fd29, %fd13, %fd21;
	add.f64 	%fd30, %fd29, %fd29;
	neg.f64 	%fd31, %fd21;
	fma.rn.f64 	%fd32, %fd31, %fd13, %fd30;
	mul.f64 	%fd33, %fd19, %fd32;
	fma.rn.f64 	%fd34, %fd22, %fd28, 0d3FB5555555555555;
	mov.f64 	%fd35, 0d3FB5555555555555;
	sub.f64 	%fd36, %fd35, %fd34;
	fma.rn.f64 	%fd37, %fd22, %fd28, %fd36;
	add.f64 	%fd38, %fd37, 0dBC46A4CB00B9E7B0;
	add.f64 	%fd39, %fd34, %fd38;
	sub.f64 	%fd40, %fd34, %fd39;
	add.f64 	%fd41, %fd38, %fd40;
	mul.rn.f64 	%fd42, %fd21, %fd21;
	neg.f64 	%fd43, %fd42;
	fma.rn.f64 	%fd44, %fd21, %fd21, %fd43;
	{
	.reg .b32 %temp; 
	mov.b64 	{%r22, %temp}, %fd33;
	}
	{
	.reg .b32 %temp; 
	mov.b64 	{%temp, %r23}, %fd33;
	}
	add.s32 	%r24, %r23, 1048576;
	mov.b64 	%fd45, {%r22, %r24};
	fma.rn.f64 	%fd46, %fd21, %fd45, %fd44;
	mul.rn.f64 	%fd47, %fd42, %fd21;
	neg.f64 	%fd48, %fd47;
	fma.rn.f64 	%fd49, %fd42, %fd21, %fd48;
	fma.rn.f64 	%fd50, %fd42, %fd33, %fd49;
	fma.rn.f64 	%fd51, %fd46, %fd21, %fd50;
	mul.rn.f64 	%fd52, %fd39, %fd47;
	neg.f64 	%fd53, %fd52;
	fma.rn.f64 	%fd54, %fd39, %fd47, %fd53;
	fma.rn.f64 	%fd55, %fd39, %fd51, %fd54;
	fma.rn.f64 	%fd56, %fd41, %fd47, %fd55;
	add.f64 	%fd57, %fd52, %fd56;
	sub.f64 	%fd58, %fd52, %fd57;
	add.f64 	%fd59, %fd56, %fd58;
	add.f64 	%fd60, %fd21, %fd57;
	sub.f64 	%fd61, %fd21, %fd60;
	add.f64 	%fd62, %fd57, %fd61;
	add.f64 	%fd63, %fd59, %fd62;
	add.f64 	%fd64, %fd33, %fd63;
	add.f64 	%fd65, %fd60, %fd64;
	sub.f64 	%fd66, %fd60, %fd65;
	add.f64 	%fd67, %fd64, %fd66;
	xor.b32  	%r25, %r48, -2147483648;
	mov.b32 	%r26, 1127219200;
	mov.b64 	%fd68, {%r25, %r26};
	mov.b32 	%r27, -2147483648;
	mov.b64 	%fd69, {%r27, %r26};
	sub.f64 	%fd70, %fd68, %fd69;
	fma.rn.f64 	%fd71, %fd70, 0d3FE62E42FEFA39EF, %fd65;
	fma.rn.f64 	%fd72, %fd70, 0dBFE62E42FEFA39EF, %fd71;
	sub.f64 	%fd73, %fd72, %fd65;
	sub.f64 	%fd74, %fd67, %fd73;
	fma.rn.f64 	%fd75, %fd70, 0d3C7ABC9E3B39803F, %fd74;
	add.f64 	%fd76, %fd71, %fd75;
	sub.f64 	%fd77, %fd71, %fd76;
	add.f64 	%fd78, %fd75, %fd77;
	{
	.reg .b32 %temp; 
	mov.b64 	{%temp, %r28}, %fd11;
	}
	{
	.reg .b32 %temp; 
	mov.b64 	{%r29, %temp}, %fd11;
	}
	shl.b32 	%r30, %r28, 1;
	setp.gt.u32 	%p3, %r30, -33554433;
	and.b32  	%r31, %r28, -15728641;
	selp.b32 	%r32, %r31, %r28, %p3;
	mov.b64 	%fd79, {%r29, %r32};
	mul.rn.f64 	%fd80, %fd76, %fd79;
	neg.f64 	%fd81, %fd80;
	fma.rn.f64 	%fd82, %fd76, %fd79, %fd81;
	fma.rn.f64 	%fd83, %fd78, %fd79, %fd82;
	add.f64 	%fd4, %fd80, %fd83;
	sub.f64 	%fd84, %fd80, %fd4;
	add.f64 	%fd5, %fd83, %fd84;
	fma.rn.f64 	%fd85, %fd4, 0d3FF71547652B82FE, 0d4338000000000000;
	{
	.reg .b32 %temp; 
	mov.b64 	{%r13, %temp}, %fd85;
	}
	mov.f64 	%fd86, 0dC338000000000000;
	add.rn.f64 	%fd87, %fd85, %fd86;
	fma.rn.f64 	%fd88, %fd87, 0dBFE62E42FEFA39EF, %fd4;
	fma.rn.f64 	%fd89, %fd87, 0dBC7ABC9E3B39803F, %fd88;
	fma.rn.f64 	%fd90, %fd89, 0d3E5ADE1569CE2BDF, 0d3E928AF3FCA213EA;
	fma.rn.f64 	%fd91, %fd90, %fd89, 0d3EC71DEE62401315;
	fma.rn.f64 	%fd92, %fd91, %fd89, 0d3EFA01997C89EB71;
	fma.rn.f64 	%fd93, %fd92, %fd89, 0d3F2A01A014761F65;
	fma.rn.f64 	%fd94, %fd93, %fd89, 0d3F56C16C1852B7AF;
	fma.rn.f64 	%fd95, %fd94, %fd89, 0d3F81111111122322;
	fma.rn.f64 	%fd96, %fd95, %fd89, 0d3FA55555555502A1;
	fma.rn.f64 	%fd97, %fd96, %fd89, 0d3FC5555555555511;
	fma.rn.f64 	%fd98, %fd97, %fd89, 0d3FE000000000000B;
	fma.rn.f64 	%fd99, %fd98, %fd89, 0d3FF0000000000000;
	fma.rn.f64 	%fd100, %fd99, %fd89, 0d3FF0000000000000;
	{
	.reg .b32 %temp; 
	mov.b64 	{%r14, %temp}, %fd100;
	}
	{
	.reg .b32 %temp; 
	mov.b64 	{%temp, %r15}, %fd100;
	}
	shl.b32 	%r33, %r13, 20;
	add.s32 	%r34, %r33, %r15;
	mov.b64 	%fd108, {%r14, %r34};
	{
	.reg .b32 %temp; 
	mov.b64 	{%temp, %r35}, %fd4;
	}
	mov.b32 	%f2, %r35;
	abs.f32 	%f1, %f2;
	setp.lt.f32 	%p4, %f1, 0f4086232B;
	@%p4 bra 	$L__BB3_7;
	setp.lt.f64 	%p5, %fd4, 0d0000000000000000;
	add.f64 	%fd101, %fd4, 0d7FF0000000000000;
	selp.f64 	%fd108, 0d0000000000000000, %fd101, %p5;
	setp.geu.f32 	%p6, %f1, 0f40874800;
	@%p6 bra 	$L__BB3_7;
	shr.u32 	%r36, %r13, 31;
	add.s32 	%r37, %r13, %r36;
	shr.s32 	%r38, %r37, 1;
	shl.b32 	%r39, %r38, 20;
	add.s32 	%r40, %r15, %r39;
	mov.b64 	%fd102, {%r14, %r40};
	sub.s32 	%r41, %r13, %r38;
	shl.b32 	%r42, %r41, 20;
	add.s32 	%r43, %r42, 1072693248;
	mov.b32 	%r44, 0;
	mov.b64 	%fd103, {%r44, %r43};
	mul.f64 	%fd108, %fd103, %fd102;
$L__BB3_7:
	abs.f64 	%fd104, %fd108;
	setp.eq.f64 	%p7, %fd104, 0d7FF0000000000000;
	fma.rn.f64 	%fd105, %fd108, %fd5, %fd108;
	selp.f64 	%fd106, %fd108, %fd105, %p7;
	st.param.f64 	[func_retval0], %fd106;
	ret;

}


// ===== COMPILED SASS (sm_100) =====

	.target	sm_100

	.elftype	@"ET_EXEC"


//--------------------- .note.nv.tkinfo           --------------------------
	.section	.note.nv.tkinfo,"",@"SHT_NOTE"
	.sectionflags	@"SHF_NOTE_NV_TKINFO"
	.tkinfo
        /*0018*/ 	.word	0x00000002
        /*0030*/ 	.string	""
        /*0030*/ 	.string	"ptxas"
        /*0030*/ 	.string	"Cuda compilation tools, release 13.0, V13.0.88"
        /*0030*/ 	.string	"Build cuda_13.0.r13.0/compiler.36424714_0"
        /*0030*/ 	.string	"-arch sm_100 -m 64 "



//--------------------- .note.nv.cuinfo           --------------------------
	.section	.note.nv.cuinfo,"",@"SHT_NOTE"
	.sectionflags	@"SHF_NOTE_NV_CUINFO"
        /*0018*/ 	.short	0x0002
        /*001a*/ 	.short	0x0064
        /*001c*/ 	.short	0x0082
	.zero		2


//--------------------- .nv.info                  --------------------------
	.section	.nv.info,"",@"SHT_CUDA_INFO"
	.align	4


	//----- nvinfo : EIATTR_REGCOUNT
	.align		4
        /*0000*/ 	.byte	0x04, 0x2f
        /*0002*/ 	.short	(.L_1 - .L_0)
	.align		4
.L_0:
        /*0004*/ 	.word	index@(_Z4geluPfi)
        /*0008*/ 	.word	0x0000001d


	//----- nvinfo : EIATTR_FRAME_SIZE
	.align		4
.L_1:
        /*000c*/ 	.byte	0x04, 0x11
        /*000e*/ 	.short	(.L_3 - .L_2)
	.align		4
.L_2:
        /*0010*/ 	.word	index@($_Z4geluPfi$__internal_accurate_pow)
        /*0014*/ 	.word	0x00000000


	//----- nvinfo : EIATTR_FRAME_SIZE
	.align		4
.L_3:
        /*0018*/ 	.byte	0x04, 0x11
        /*001a*/ 	.short	(.L_5 - .L_4)
	.align		4
.L_4:
        /*001c*/ 	.word	index@(_Z4geluPfi)
        /*0020*/ 	.word	0x00000000


	//----- nvinfo : EIATTR_REGCOUNT
	.align		4
.L_5:
        /*0024*/ 	.byte	0x04, 0x2f
        /*0026*/ 	.short	(.L_7 - .L_6)
	.align		4
.L_6:
        /*0028*/ 	.word	index@(_Z3varPfif)
        /*002c*/ 	.word	0x0000001e


	//----- nvinfo : EIATTR_FRAME_SIZE
	.align		4
.L_7:
        /*0030*/ 	.byte	0x04, 0x11
        /*0032*/ 	.short	(.L_9 - .L_8)
	.align		4
.L_8:
        /*0034*/ 	.word	index@($_Z3varPfif$__internal_accurate_pow)
        /*0038*/ 	.word	0x00000000


	//----- nvinfo : EIATTR_FRAME_SIZE
	.align		4
.L_9:
        /*003c*/ 	.byte	0x04, 0x11
        /*003e*/ 	.short	(.L_11 - .L_10)
	.align		4
.L_10:
        /*0040*/ 	.word	index@(_Z3varPfif)
        /*0044*/ 	.word	0x00000000


	//----- nvinfo : EIATTR_REGCOUNT
	.align		4
.L_11:
        /*0048*/ 	.byte	0x04, 0x2f
        /*004a*/ 	.short	(.L_13 - .L_12)
	.align		4
.L_12:
        /*004c*/ 	.word	index@(_Z9normalizePfiff)
        /*0050*/ 	.word	0x0000001a


	//----- nvinfo : EIATTR_FRAME_SIZE
	.align		4
.L_13:
        /*0054*/ 	.byte	0x04, 0x11
        /*0056*/ 	.short	(.L_15 - .L_14)
	.align		4
.L_14:
        /*0058*/ 	.word	index@($__internal_1_$__cuda_sm20_dsqrt_rn_f64_mediumpath_v1)
        /*005c*/ 	.word	0x00000000


	//----- nvinfo : EIATTR_FRAME_SIZE
	.align		4
.L_15:
        /*0060*/ 	.byte	0x04, 0x11
        /*0062*/ 	.short	(.L_17 - .L_16)
	.align		4
.L_16:
        /*0064*/ 	.word	index@($__internal_0_$__cuda_sm20_div_rn_f64_full)
        /*0068*/ 	.word	0x00000000


	//----- nvinfo : EIATTR_FRAME_SIZE
	.align		4
.L_17:
        /*006c*/ 	.byte	0x04, 0x11
        /*006e*/ 	.short	(.L_19 - .L_18)
	.align		4
.L_18:
        /*0070*/ 	.word	index@(_Z9normalizePfiff)
        /*0074*/ 	.word	0x00000000


	//----- nvinfo : EIATTR_MIN_STACK_SIZE
	.align		4
.L_19:
        /*0078*/ 	.byte	0x04, 0x12
        /*007a*/ 	.short	(.L_21 - .L_20)
	.align		4
.L_20:
        /*007c*/ 	.word	index@(_Z9normalizePfiff)
        /*0080*/ 	.word	0x00000000


	//----- nvinfo : EIATTR_MIN_STACK_SIZE
	.align		4
.L_21:
        /*0084*/ 	.byte	0x04, 0x12
        /*0086*/ 	.short	(.L_23 - .L_22)
	.align		4
.L_22:
        /*0088*/ 	.word	index@(_Z3varPfif)
        /*008c*/ 	.word	0x00000000


	//----- nvinfo : EIATTR_MIN_STACK_SIZE
	.align		4
.L_23:
        /*0090*/ 	.byte	0x04, 0x12
        /*0092*/ 	.short	(.L_25 - .L_24)
	.align		4
.L_24:
        /*0094*/ 	.word	index@(_Z4geluPfi)
        /*0098*/ 	.word	0x00000000
.L_25:


//--------------------- .nv.compat                --------------------------
	.section	.nv.compat,"",@"SHT_CUDA_COMPAT_INFO"
	.align	4
        /*0000*/ 	.byte	0x02, 0x09, 0x00, 0x00, 0x02, 0x02, 0x01, 0x00, 0x02, 0x05, 0x05, 0x00, 0x03, 0x07, 0x01, 0x01
        /*0010*/ 	.byte	0x02, 0x03, 0x00, 0x00, 0x02, 0x06, 0x01, 0x00, 0x04, 0x0b, 0x08, 0x00, 0x01, 0x00, 0x00, 0x00
        /*0020*/ 	.byte	0x00, 0x00, 0x00, 0x00


//--------------------- .nv.info._Z9normalizePfiff --------------------------
	.section	.nv.info._Z9normalizePfiff,"",@"SHT_CUDA_INFO"
	.sectionflags	@""
	.align	4


	//----- nvinfo : EIATTR_CUDA_API_VERSION
	.align		4
        /*0000*/ 	.byte	0x04, 0x37
        /*0002*/ 	.short	(.L_27 - .L_26)
.L_26:
        /*0004*/ 	.word	0x00000082


	//----- nvinfo : EIATTR_KPARAM_INFO
	.align		4
.L_27:
        /*0008*/ 	.byte	0x04, 0x17
        /*000a*/ 	.short	(.L_29 - .L_28)
.L_28:
        /*000c*/ 	.word	0x00000000
        /*0010*/ 	.short	0x0003
        /*0012*/ 	.short	0x0010
        /*0014*/ 	.byte	0x00, 0xf0, 0x11, 0x00


	//----- nvinfo : EIATTR_KPARAM_INFO
	.align		4
.L_29:
        /*0018*/ 	.byte	0x04, 0x17
        /*001a*/ 	.short	(.L_31 - .L_30)
.L_30:
        /*001c*/ 	.word	0x00000000
        /*0020*/ 	.short	0x0002
        /*0022*/ 	.short	0x000c
        /*0024*/ 	.byte	0x00, 0xf0, 0x11, 0x00


	//----- nvinfo : EIATTR_KPARAM_INFO
	.align		4
.L_31:
        /*0028*/ 	.byte	0x04, 0x17
        /*002a*/ 	.short	(.L_33 - .L_32)
.L_32:
        /*002c*/ 	.word	0x00000000
        /*0030*/ 	.short	0x0001
        /*0032*/ 	.short	0x0008
        /*0034*/ 	.byte	0x00, 0xf0, 0x11, 0x00


	//----- nvinfo : EIATTR_KPARAM_INFO
	.align		4
.L_33:
        /*0038*/ 	.byte	0x04, 0x17
        /*003a*/ 	.short	(.L_35 - .L_34)
.L_34:
        /*003c*/ 	.word	0x00000000
        /*0040*/ 	.short	0x0000
        /*0042*/ 	.short	0x0000
        /*0044*/ 	.byte	0x00, 0xf5, 0x21, 0x00


	//----- nvinfo : EIATTR_SPARSE_MMA_MASK
	.align		4
.L_35:
        /*0048*/ 	.byte	0x03, 0x50
        /*004a*/ 	.short	0x0000


	//----- nvinfo : EIATTR_MAXREG_COUNT
	.align		4
        /*004c*/ 	.byte	0x03, 0x1b
        /*004e*/ 	.short	0x00ff


	//----- nvinfo : EIATTR_MERCURY_ISA_VERSION
	.align		4
        /*0050*/ 	.byte	0x03, 0x5f
        /*0052*/ 	.short	0x0101


	//----- nvinfo : EIATTR_VRC_CTA_INIT_COUNT
	.align		4
        /*0054*/ 	.byte	0x02, 0x4a
	.zero		1
	.zero		1


	//----- nvinfo : EIATTR_EXIT_INSTR_OFFSETS
	.align		4
        /*0058*/ 	.byte	0x04, 0x1c
        /*005a*/ 	.short	(.L_37 - .L_36)


	//   ....[0]....
.L_36:
        /*005c*/ 	.word	0x00000070


	//   ....[1]....
        /*0060*/ 	.word	0x000003c0


	//----- nvinfo : EIATTR_CRS_STACK_SIZE
	.align		4
.L_37:
        /*0064*/ 	.byte	0x04, 0x1e
        /*0066*/ 	.short	(.L_39 - .L_38)
.L_38:
        /*0068*/ 	.word	0x00000000


	//----- nvinfo : EIATTR_CBANK_PARAM_SIZE
	.align		4
.L_39:
        /*006c*/ 	.byte	0x03, 0x19
        /*006e*/ 	.short	0x0014


	//----- nvinfo : EIATTR_PARAM_CBANK
	.align		4
        /*0070*/ 	.byte	0x04, 0x0a
        /*0072*/ 	.short	(.L_41 - .L_40)
	.align		4
.L_40:
        /*0074*/ 	.word	index@(.nv.constant0._Z9normalizePfiff)
        /*0078*/ 	.short	0x0380
        /*007a*/ 	.short	0x0014


	//----- nvinfo : EIATTR_SW_WAR
	.align		4
.L_41:
        /*007c*/ 	.byte	0x04, 0x36
        /*007e*/ 	.short	(.L_43 - .L_42)
.L_42:
        /*0080*/ 	.word	0x00000008
.L_43:


//--------------------- .nv.info._Z3varPfif       --------------------------
	.section	.nv.info._Z3varPfif,"",@"SHT_CUDA_INFO"
	.sectionflags	@""
	.align	4


	//----- nvinfo : EIATTR_CUDA_API_VERSION
	.align		4
        /*0000*/ 	.byte	0x04, 0x37
        /*0002*/ 	.short	(.L_45 - .L_44)
.L_44:
        /*0004*/ 	.word	0x00000082


	//----- nvinfo : EIATTR_KPARAM_INFO
	.align		4
.L_45:
        /*0008*/ 	.byte	0x04, 0x17
        /*000a*/ 	.short	(.L_47 - .L_46)
.L_46:
        /*000c*/ 	.word	0x00000000
        /*0010*/ 	.short	0x0002
        /*0012*/ 	.short	0x000c
        /*0014*/ 	.byte	0x00, 0xf0, 0x11, 0x00


	//----- nvinfo : EIATTR_KPARAM_INFO
	.align		4
.L_47:
        /*0018*/ 	.byte	0x04, 0x17
        /*001a*/ 	.short	(.L_49 - .L_48)
.L_48:
        /*001c*/ 	.word	0x00000000
        /*0020*/ 	.short	0x0001
        /*0022*/ 	.short	0x0008
        /*0024*/ 	.byte	0x00, 0xf0, 0x11, 0x00


	//----- nvinfo : EIATTR_KPARAM_INFO
	.align		4
.L_49:
        /*0028*/ 	.byte	0x04, 0x17
        /*002a*/ 	.short	(.L_51 - .L_50)
.L_50:
        /*002c*/ 	.word	0x00000000
        /*0030*/ 	.short	0x0000
        /*0032*/ 	.short	0x0000
        /*0034*/ 	.byte	0x00, 0xf5, 0x21, 0x00


	//----- nvinfo : EIATTR_SPARSE_MMA_MASK
	.align		4
.L_51:
        /*0038*/ 	.byte	0x03, 0x50
        /*003a*/ 	.short	0x0000


	//----- nvinfo : EIATTR_MAXREG_COUNT
	.align		4
        /*003c*/ 	.byte	0x03, 0x1b
        /*003e*/ 	.short	0x00ff


	//----- nvinfo : EIATTR_MERCURY_ISA_VERSION
	.align		4
        /*0040*/ 	.byte	0x03, 0x5f
        /*0042*/ 	.short	0x0101


	//----- nvinfo : EIATTR_VRC_CTA_INIT_COUNT
	.align		4
        /*0044*/ 	.byte	0x02, 0x4a
	.zero		1
	.zero		1


	//----- nvinfo : EIATTR_EXIT_INSTR_OFFSETS
	.align		4
        /*0048*/ 	.byte	0x04, 0x1c
        /*004a*/ 	.short	(.L_53 - .L_52)


	//   ....[0]....
.L_52:
        /*004c*/ 	.word	0x00000070


	//   ....[1]....
        /*0050*/ 	.word	0x00000270


	//----- nvinfo : EIATTR_CRS_STACK_SIZE
	.align		4
.L_53:
        /*0054*/ 	.byte	0x04, 0x1e
        /*0056*/ 	.short	(.L_55 - .L_54)
.L_54:
        /*0058*/ 	.word	0x00000000


	//----- nvinfo : EIATTR_CBANK_PARAM_SIZE
	.align		4
.L_55:
        /*005c*/ 	.byte	0x03, 0x19
        /*005e*/ 	.short	0x0010


	//----- nvinfo : EIATTR_PARAM_CBANK
	.align		4
        /*0060*/ 	.byte	0x04, 0x0a
        /*0062*/ 	.short	(.L_57 - .L_56)
	.align		4
.L_56:
        /*0064*/ 	.word	index@(.nv.constant0._Z3varPfif)
        /*0068*/ 	.short	0x0380
        /*006a*/ 	.short	0x0010


	//----- nvinfo : EIATTR_SW_WAR
	.align		4
.L_57:
        /*006c*/ 	.byte	0x04, 0x36
        /*006e*/ 	.short	(.L_59 - .L_58)
.L_58:
        /*0070*/ 	.word	0x00000008
.L_59:


//--------------------- .nv.info._Z4geluPfi       --------------------------
	.section	.nv.info._Z4geluPfi,"",@"SHT_CUDA_INFO"
	.sectionflags	@""
	.align	4


	//----- nvinfo : EIATTR_CUDA_API_VERSION
	.align		4
        /*0000*/ 	.byte	0x04, 0x37
        /*0002*/ 	.short	(.L_61 - .L_60)
.L_60:
        /*0004*/ 	.word	0x00000082


	//----- nvinfo : EIATTR_KPARAM_INFO
	.align		4
.L_61:
        /*0008*/ 	.byte	0x04, 0x17
        /*000a*/ 	.short	(.L_63 - .L_62)
.L_62:
        /*000c*/ 	.word	0x00000000
        /*0010*/ 	.short	0x0001
        /*0012*/ 	.short	0x0008
        /*0014*/ 	.byte	0x00, 0xf0, 0x11, 0x00


	//----- nvinfo : EIATTR_KPARAM_INFO
	.align		4
.L_63:
        /*0018*/ 	.byte	0x04, 0x17
        /*001a*/ 	.short	(.L_65 - .L_64)
.L_64:
        /*001c*/ 	.word	0x00000000
        /*0020*/ 	.short	0x0000
        /*0022*/ 	.short	0x0000
        /*0024*/ 	.byte	0x00, 0xf5, 0x21, 0x00


	//----- nvinfo : EIATTR_SPARSE_MMA_MASK
	.align		4
.L_65:
        /*0028*/ 	.byte	0x03, 0x50
        /*002a*/ 	.short	0x0000


	//----- nvinfo : EIATTR_MAXREG_COUNT
	.align		4
        /*002c*/ 	.byte	0x03, 0x1b
        /*002e*/ 	.short	0x00ff


	//----- nvinfo : EIATTR_MERCURY_ISA_VERSION
	.align		4
        /*0030*/ 	.byte	0x03, 0x5f
        /*0032*/ 	.short	0x0101


	//----- nvinfo : EIATTR_VRC_CTA_INIT_COUNT
	.align		4
        /*0034*/ 	.byte	0x02, 0x4a
	.zero		1
	.zero		1


	//----- nvinfo : EIATTR_EXIT_INSTR_OFFSETS
	.align		4
        /*0038*/ 	.byte	0x04, 0x1c
        /*003a*/ 	.short	(.L_67 - .L_66)


	//   ....[0]....
.L_66:
        /*003c*/ 	.word	0x00000070


	//   ....[1]....
        /*0040*/ 	.word	0x00000980


	//----- nvinfo : EIATTR_CRS_STACK_SIZE
	.align		4
.L_67:
        /*0044*/ 	.byte	0x04, 0x1e
        /*0046*/ 	.short	(.L_69 - .L_68)
.L_68:
        /*0048*/ 	.word	0x00000000


	//----- nvinfo : EIATTR_CBANK_PARAM_SIZE
	.align		4
.L_69:
        /*004c*/ 	.byte	0x03, 0x19
        /*004e*/ 	.short	0x000c


	//----- nvinfo : EIATTR_PARAM_CBANK
	.align		4
        /*0050*/ 	.byte	0x04, 0x0a
        /*0052*/ 	.short	(.L_71 - .L_70)
	.align		4
.L_70:
        /*0054*/ 	.word	index@(.nv.constant0._Z4geluPfi)
        /*0058*/ 	.short	0x0380
        /*005a*/ 	.short	0x000c


	//----- nvinfo : EIATTR_SW_WAR
	.align		4
.L_71:
        /*005c*/ 	.byte	0x04, 0x36
        /*005e*/ 	.short	(.L_73 - .L_72)
.L_72:
        /*0060*/ 	.word	0x00000008
.L_73:


//--------------------- .nv.callgraph             --------------------------
	.section	.nv.callgraph,"",@"SHT_CUDA_CALLGRAPH"
	.align	4
	.sectionentsize	8
	.align		4
        /*0000*/ 	.word	0x00000000
	.align		4
        /*0004*/ 	.word	0xffffffff
	.align		4
        /*0008*/ 	.word	0x00000000
	.align		4
        /*000c*/ 	.word	0xfffffffe
	.align		4
        /*0010*/ 	.word	0x00000000
	.align		4
        /*0014*/ 	.word	0xfffffffd
	.align		4
        /*0018*/ 	.word	0x00000000
	.align		4
        /*001c*/ 	.word	0xfffffffc


//--------------------- .text._Z9normalizePfiff   --------------------------
	.section	.text._Z9normalizePfiff,"ax",@progbits
	.align	128
        .global         _Z9normalizePfiff
        .type           _Z9normalizePfiff,@function
        .size           _Z9normalizePfiff,(.L_x_26 - _Z9normalizePfiff)
        .other          _Z9normalizePfiff,@"STO_CUDA_ENTRY STV_DEFAULT"
_Z9normalizePfiff:
.text._Z9normalizePfiff:
[----:B------:R-:W-:Y:S01]  /*0000*/  LDC R1, c[0x0][0x37c] ;  /* 0x0000df00ff017b82 */ /* 0x000fe20000000800 */
[----:B------:R-:W0:Y:S01]  /*0010*/  S2R R3, SR_TID.X ;  /* 0x0000000000037919 */ /* 0x000e220000002100 */
[----:B------:R-:W0:Y:S01]  /*0020*/  LDCU UR4, c[0x0][0x360] ;  /* 0x00006c00ff0477ac */ /* 0x000e220008000800 */
[----:B------:R-:W0:Y:S01]  /*0030*/  S2R R0, SR_CTAID.X ;  /* 0x0000000000007919 */ /* 0x000e220000002500 */
[----:B------:R-:W1:Y:S01]  /*0040*/  LDCU UR5, c[0x0][0x388] ;  /* 0x00007100ff0577ac */ /* 0x000e620008000800 */
[----:B0-----:R-:W-:-:S05]  /*0050*/  IMAD R3, R0, UR4, R3 ;  /* 0x0000000400037c24 */ /* 0x001fca000f8e0203 */
[----:B-1----:R-:W-:-:S13]  /*0060*/  ISETP.GE.AND P0, PT, R3, UR5, PT ;  /* 0x0000000503007c0c */ /* 0x002fda000bf06270 */
[----:B------:R-:W-:Y:S05]  /*0070*/  @P0 EXIT ;  /* 0x000000000000094d */ /* 0x000fea0003800000 */
[----:B------:R-:W0:Y:S01]  /*0080*/  LDC.64 R4, c[0x0][0x380] ;  /* 0x0000e000ff047b82 */ /* 0x000e220000000a00 */
[----:B------:R-:W1:Y:S01]  /*0090*/  LDCU.64 UR4, c[0x0][0x358] ;  /* 0x00006b00ff0477ac */ /* 0x000e620008000a00 */
[----:B------:R-:W2:Y:S01]  /*00a0*/  LDCU UR6, c[0x0][0x390] ;  /* 0x00007200ff0677ac */ /* 0x000ea20008000800 */
[----:B0-----:R-:W-:-:S05]  /*00b0*/  IMAD.WIDE R4, R3, 0x4, R4 ;  /* 0x0000000403047825 */ /* 0x001fca00078e0204 */
[----:B-1----:R-:W3:Y:S01]  /*00c0*/  LDG.E R0, desc[UR4][R4.64] ;  /* 0x0000000404007981 */ /* 0x002ee2000c1e1900 */
[----:B--2---:R-:W0:Y:S01]  /*00d0*/  F2F.F64.F32 R2, UR6 ;  /* 0x0000000600027d10 */ /* 0x004e220008201800 */
[----:B------:R-:W-:Y:S01]  /*00e0*/  UMOV UR6, 0x88e368f1 ;  /* 0x88e368f100067882 */ /* 0x000fe20000000000 */
[----:B------:R-:W-:Y:S01]  /*00f0*/  UMOV UR7, 0x3ee4f8b5 ;  /* 0x3ee4f8b500077882 */ /* 0x000fe20000000000 */
[----:B------:R-:W-:Y:S02]  /*0100*/  IMAD.MOV.U32 R8, RZ, RZ, 0x0 ;  /* 0x00000000ff087424 */ /* 0x000fe400078e00ff */
[----:B------:R-:W-:Y:S01]  /*0110*/  IMAD.MOV.U32 R9, RZ, RZ, 0x3fd80000 ;  /* 0x3fd80000ff097424 */ /* 0x000fe200078e00ff */
[----:B0-----:R-:W-:Y:S01]  /*0120*/  DADD R2, R2, UR6 ;  /* 0x0000000602027e29 */ /* 0x001fe20008000000 */
[----:B------:R-:W3:Y:S05]  /*0130*/  LDCU UR6, c[0x0][0x38c] ;  /* 0x00007180ff0677ac */ /* 0x000eea0008000800 */
[----:B------:R-:W0:Y:S04]  /*0140*/  MUFU.RSQ64H R11, R3 ;  /* 0x00000003000b7308 */ /* 0x000e280000001c00 */
[----:B------:R-:W-:-:S05]  /*0150*/  VIADD R10, R3, 0xfcb00000 ;  /* 0xfcb00000030a7836 */ /* 0x000fca0000000000 */
[----:B------:R-:W-:Y:S01]  /*0160*/  ISETP.GE.U32.AND P0, PT, R10, 0x7ca00000, PT ;  /* 0x7ca000000a00780c */ /* 0x000fe20003f06070 */
[----:B0-----:R-:W-:-:S08]  /*0170*/  DMUL R6, R10, R10 ;  /* 0x0000000a0a067228 */ /* 0x001fd00000000000 */
[----:B------:R-:W-:-:S08]  /*0180*/  DFMA R6, R2, -R6, 1 ;  /* 0x3ff000000206742b */ /* 0x000fd00000000806 */
[----:B------:R-:W-:Y:S02]  /*0190*/  DFMA R8, R6, R8, 0.5 ;  /* 0x3fe000000608742b */ /* 0x000fe40000000008 */
[----:B------:R-:W-:-:S08]  /*01a0*/  DMUL R6, R10, R6 ;  /* 0x000000060a067228 */ /* 0x000fd00000000000 */
[----:B------:R-:W-:-:S08]  /*01b0*/  DFMA R14, R8, R6, R10 ;  /* 0x00000006080e722b */ /* 0x000fd0000000000a */
[----:B------:R-:W-:Y:S02]  /*01c0*/  DMUL R12, R2, R14 ;  /* 0x0000000e020c7228 */ /* 0x000fe40000000000 */
[----:B------:R-:W-:Y:S02]  /*01d0*/  VIADD R19, R15, 0xfff00000 ;  /* 0xfff000000f137836 */ /* 0x000fe40000000000 */
[----:B------:R-:W-:-:S04]  /*01e0*/  IMAD.MOV.U32 R18, RZ, RZ, R14 ;  /* 0x000000ffff127224 */ /* 0x000fc800078e000e */
[----:B------:R-:W-:-:S08]  /*01f0*/  DFMA R16, R12, -R12, R2 ;  /* 0x8000000c0c10722b */ /* 0x000fd00000000002 */
[----:B------:R-:W-:Y:S01]  /*0200*/  DFMA R6, R16, R18, R12 ;  /* 0x000000121006722b */ /* 0x000fe2000000000c */
[----:B---3--:R-:W-:-:S04]  /*0210*/  FADD R0, R0, -UR6 ;  /* 0x8000000600007e21 */ /* 0x008fc80008000000 */
[----:B------:R0:W1:Y:S01]  /*0220*/  F2F.F64.F32 R8, R0 ;  /* 0x0000000000087310 */ /* 0x0000620000201800 */
[----:B------:R-:W-:Y:S05]  /*0230*/  @!P0 BRA `(.L_x_0) ;  /* 0x0000000000088947 */ /* 0x000fea0003800000 */
[----:B0-----:R-:W-:-:S07]  /*0240*/  MOV R0, 0x260 ;  /* 0x0000026000007802 */ /* 0x001fce0000000f00 */
[----:B-1----:R-:W-:Y:S05]  /*0250*/  CALL.REL.NOINC `($__internal_1_$__cuda_sm20_dsqrt_rn_f64_mediumpath_v1) ;  /* 0x0000000400cc7944 */ /* 0x002fea0003c00000 */
.L_x_0:
[----:B------:R-:W2:Y:S01]  /*0260*/  MUFU.RCP64H R3, R7 ;  /* 0x0000000700037308 */ /* 0x000ea20000001800 */
[----:B------:R-:W-:Y:S01]  /*0270*/  IMAD.MOV.U32 R2, RZ, RZ, 0x1 ;  /* 0x00000001ff027424 */ /* 0x000fe200078e00ff */
[----:B-1----:R-:W-:Y:S01]  /*0280*/  FSETP.GEU.AND P1, PT, |R9|, 6.5827683646048100446e-37, PT ;  /* 0x036000000900780b */ /* 0x002fe20003f2e200 */
[----:B------:R-:W-:Y:S04]  /*0290*/  BSSY.RECONVERGENT B0, `(.L_x_1) ;  /* 0x0000010000007945 */ /* 0x000fe80003800200 */
[----:B--2---:R-:W-:-:S08]  /*02a0*/  DFMA R10, R2, -R6, 1 ;  /* 0x3ff00000020a742b */ /* 0x004fd00000000806 */
[----:B------:R-:W-:-:S08]  /*02b0*/  DFMA R10, R10, R10, R10 ;  /* 0x0000000a0a0a722b */ /* 0x000fd0000000000a */
[----:B------:R-:W-:-:S08]  /*02c0*/  DFMA R10, R2, R10, R2 ;  /* 0x0000000a020a722b */ /* 0x000fd00000000002 */
[----:B------:R-:W-:-:S08]  /*02d0*/  DFMA R2, R10, -R6, 1 ;  /* 0x3ff000000a02742b */ /* 0x000fd00000000806 */
[----:B------:R-:W-:-:S08]  /*02e0*/  DFMA R2, R10, R2, R10 ;  /* 0x000000020a02722b */ /* 0x000fd0000000000a */
[----:B------:R-:W-:-:S08]  /*02f0*/  DMUL R10, R8, R2 ;  /* 0x00000002080a7228 */ /* 0x000fd00000000000 */
[----:B------:R-:W-:-:S08]  /*0300*/  DFMA R12, R10, -R6, R8 ;  /* 0x800000060a0c722b */ /* 0x000fd00000000008 */
[----:B------:R-:W-:-:S10]  /*0310*/  DFMA R2, R2, R12, R10 ;  /* 0x0000000c0202722b */ /* 0x000fd4000000000a */
[----:B0-----:R-:W-:-:S05]  /*0320*/  FFMA R0, RZ, R7, R3 ;  /* 0x00000007ff007223 */ /* 0x001fca0000000003 */
[----:B------:R-:W-:-:S13]  /*0330*/  FSETP.GT.AND P0, PT, |R0|, 1.469367938527859385e-39, PT ;  /* 0x001000000000780b */ /* 0x000fda0003f04200 */
[----:B------:R-:W-:Y:S05]  /*0340*/  @P0 BRA P1, `(.L_x_2) ;  /* 0x0000000000100947 */ /* 0x000fea0000800000 */
[----:B------:R-:W-:-:S07]  /*0350*/  MOV R0, 0x370 ;  /* 0x0000037000007802 */ /* 0x000fce0000000f00 */
[----:B------:R-:W-:Y:S05]  /*0360*/  CALL.REL.NOINC `($__internal_0_$__cuda_sm20_div_rn_f64_full) ;  /* 0x0000000000187944 */ /* 0x000fea0003c00000 */
[----:B------:R-:W-:Y:S02]  /*0370*/  IMAD.MOV.U32 R2, RZ, RZ, R12 ;  /* 0x000000ffff027224 */ /* 0x000fe400078e000c */
[----:B------:R-:W-:-:S07]  /*0380*/  IMAD.MOV.U32 R3, RZ, RZ, R13 ;  /* 0x000000ffff037224 */ /* 0x000fce00078e000d */
.L_x_2:
[----:B------:R-:W-:Y:S05]  /*0390*/  BSYNC.RECONVERGENT B0 ;  /* 0x0000000000007941 */ /* 0x000fea0003800200 */
.L_x_1:
[----:B------:R-:W0:Y:S02]  /*03a0*/  F2F.F32.F64 R3, R2 ;  /* 0x0000000200037310 */ /* 0x000e240000301000 */
[----:B0-----:R-:W-:Y:S01]  /*03b0*/  STG.E desc[UR4][R4.64], R3 ;  /* 0x0000000304007986 */ /* 0x001fe2000c101904 */
[----:B------:R-:W-:Y:S05]  /*03c0*/  EXIT ;  /* 0x000000000000794d */ /* 0x000fea0003800000 */
        .weak           $__internal_0_$__cuda_sm20_div_rn_f64_full
        .type           $__internal_0_$__cuda_sm20_div_rn_f64_full,@function
        .size           $__internal_0_$__cuda_sm20_div_rn_f64_full,($__internal_1_$__cuda_sm20_dsqrt_rn_f64_mediumpath_v1 - $__internal_0_$__cuda_sm20_div_rn_f64_full)
$__internal_0_$__cuda_sm20_div_rn_f64_full:
[C---:B------:R-:W-:Y:S01]  /*03d0*/  FSETP.GEU.AND P0, PT, |R7|.reuse, 1.469367938527859385e-39, PT ;  /* 0x001000000700780b */ /* 0x040fe20003f0e200 */
[----:B------:R-:W-:Y:S01]  /*03e0*/  IMAD.MOV.U32 R16, RZ, RZ, 0x1 ;  /* 0x00000001ff107424 */ /* 0x000fe200078e00ff */
[----:B------:R-:W-:Y:S01]  /*03f0*/  LOP3.LUT R2, R7, 0x800fffff, RZ, 0xc0, !PT ;  /* 0x800fffff07027812 */ /* 0x000fe200078ec0ff */
[----:B------:R-:W-:Y:S01]  /*0400*/  BSSY.RECONVERGENT B1, `(.L_x_3) ;  /* 0x0000055000017945 */ /* 0x000fe20003800200 */
[C---:B------:R-:W-:Y:S02]  /*0410*/  FSETP.GEU.AND P2, PT, |R9|.reuse, 1.469367938527859385e-39, PT ;  /* 0x001000000900780b */ /* 0x040fe40003f4e200 */
[----:B------:R-:W-:Y:S01]  /*0420*/  LOP3.LUT R3, R2, 0x3ff00000, RZ, 0xfc, !PT ;  /* 0x3ff0000002037812 */ /* 0x000fe200078efcff */
[----:B------:R-:W-:Y:S01]  /*0430*/  IMAD.MOV.U32 R2, RZ, RZ, R6 ;  /* 0x000000ffff027224 */ /* 0x000fe200078e0006 */
[----:B------:R-:W-:Y:S02]  /*0440*/  LOP3.LUT R12, R9, 0x7ff00000, RZ, 0xc0, !PT ;  /* 0x7ff00000090c7812 */ /* 0x000fe400078ec0ff */
[----:B------:R-:W-:-:S03]  /*0450*/  LOP3.LUT R15, R7, 0x7ff00000, RZ, 0xc0, !PT ;  /* 0x7ff00000070f7812 */ /* 0x000fc600078ec0ff */
[----:B------:R-:W-:Y:S01]  /*0460*/  @!P0 DMUL R2, R6, 8.98846567431157953865e+307 ;  /* 0x7fe0000006028828 */ /* 0x000fe20000000000 */
[----:B------:R-:W-:-:S03]  /*0470*/  ISETP.GE.U32.AND P1, PT, R12, R15, PT ;  /* 0x0000000f0c00720c */ /* 0x000fc60003f26070 */
[----:B------:R-:W-:Y:S01]  /*0480*/  @!P2 LOP3.LUT R13, R7, 0x7ff00000, RZ, 0xc0, !PT ;  /* 0x7ff00000070da812 */ /* 0x000fe200078ec0ff */
[----:B------:R-:W-:Y:S01]  /*0490*/  @!P2 IMAD.MOV.U32 R18, RZ, RZ, RZ ;  /* 0x000000ffff12a224 */ /* 0x000fe200078e00ff */
[----:B------:R-:W0:Y:S02]  /*04a0*/  MUFU.RCP64H R17, R3 ;  /* 0x0000000300117308 */ /* 0x000e240000001800 */
[----:B------:R-:W-:Y:S01]  /*04b0*/  @!P2 ISETP.GE.U32.AND P3, PT, R12, R13, PT ;  /* 0x0000000d0c00a20c */ /* 0x000fe20003f66070 */
[----:B------:R-:W-:-:S05]  /*04c0*/  IMAD.MOV.U32 R13, RZ, RZ, 0x1ca00000 ;  /* 0x1ca00000ff0d7424 */ /* 0x000fca00078e00ff */
[----:B------:R-:W-:-:S04]  /*04d0*/  @!P2 SEL R19, R13, 0x63400000, !P3 ;  /* 0x634000000d13a807 */ /* 0x000fc80005800000 */
[----:B------:R-:W-:-:S04]  /*04e0*/  @!P2 LOP3.LUT R19, R19, 0x80000000, R9, 0xf8, !PT ;  /* 0x800000001313a812 */ /* 0x000fc800078ef809 */
[----:B------:R-:W-:Y:S01]  /*04f0*/  @!P2 LOP3.LUT R19, R19, 0x100000, RZ, 0xfc, !PT ;  /* 0x001000001313a812 */ /* 0x000fe200078efcff */
[----:B0-----:R-:W-:-:S08]  /*0500*/  DFMA R10, R16, -R2, 1 ;  /* 0x3ff00000100a742b */ /* 0x001fd00000000802 */
[----:B------:R-:W-:-:S08]  /*0510*/  DFMA R10, R10, R10, R10 ;  /* 0x0000000a0a0a722b */ /* 0x000fd0000000000a */
[----:B------:R-:W-:Y:S01]  /*0520*/  DFMA R16, R16, R10, R16 ;  /* 0x0000000a1010722b */ /* 0x000fe20000000010 */
[----:B------:R-:W-:Y:S01]  /*0530*/  SEL R11, R13, 0x63400000, !P1 ;  /* 0x634000000d0b7807 */ /* 0x000fe20004800000 */
[----:B------:R-:W-:-:S03]  /*0540*/  IMAD.MOV.U32 R10, RZ, RZ, R8 ;  /* 0x000000ffff0a7224 */ /* 0x000fc600078e0008 */
[----:B------:R-:W-:-:S03]  /*0550*/  LOP3.LUT R11, R11, 0x800fffff, R9, 0xf8, !PT ;  /* 0x800fffff0b0b7812 */ /* 0x000fc600078ef809 */
[----:B------:R-:W-:-:S03]  /*0560*/  DFMA R20, R16, -R2, 1 ;  /* 0x3ff000001014742b */ /* 0x000fc60000000802 */
[----:B------:R-:W-:-:S05]  /*0570*/  @!P2 DFMA R10, R10, 2, -R18 ;  /* 0x400000000a0aa82b */ /* 0x000fca0000000812 */
[----:B------:R-:W-:Y:S01]  /*0580*/  DFMA R16, R16, R20, R16 ;  /* 0x000000141010722b */ /* 0x000fe20000000010 */
[----:B------:R-:W-:Y:S02]  /*0590*/  IMAD.MOV.U32 R21, RZ, RZ, R12 ;  /* 0x000000ffff157224 */ /* 0x000fe400078e000c */
[----:B------:R-:W-:Y:S01]  /*05a0*/  IMAD.MOV.U32 R20, RZ, RZ, R15 ;  /* 0x000000ffff147224 */ /* 0x000fe200078e000f */
[----:B------:R-:W-:Y:S02]  /*05b0*/  @!P0 LOP3.LUT R20, R3, 0x7ff00000, RZ, 0xc0, !PT ;  /* 0x7ff0000003148812 */ /* 0x000fe400078ec0ff */
[----:B------:R-:W-:Y:S02]  /*05c0*/  @!P2 LOP3.LUT R21, R11, 0x7ff00000, RZ, 0xc0, !PT ;  /* 0x7ff000000b15a812 */ /* 0x000fe400078ec0ff */
[----:B------:R-:W-:Y:S01]  /*05d0*/  DMUL R18, R16, R10 ;  /* 0x0000000a10127228 */ /* 0x000fe20000000000 */
[----:B------:R-:W-:Y:S02]  /*05e0*/  VIADD R23, R20, 0xffffffff ;  /* 0xffffffff14177836 */ /* 0x000fe40000000000 */
[----:B------:R-:W-:-:S05]  /*05f0*/  VIADD R22, R21, 0xffffffff ;  /* 0xffffffff15167836 */ /* 0x000fca0000000000 */
[----:B------:R-:W-:Y:S01]  /*0600*/  DFMA R14, R18, -R2, R10 ;  /* 0x80000002120e722b */ /* 0x000fe2000000000a */
[----:B------:R-:W-:-:S04]  /*0610*/  ISETP.GT.U32.AND P0, PT, R22, 0x7feffffe, PT ;  /* 0x7feffffe1600780c */ /* 0x000fc80003f04070 */
[----:B------:R-:W-:-:S03]  /*0620*/  ISETP.GT.U32.OR P0, PT, R23, 0x7feffffe, P0 ;  /* 0x7feffffe1700780c */ /* 0x000fc60000704470 */
[----:B------:R-:W-:-:S10]  /*0630*/  DFMA R14, R16, R14, R18 ;  /* 0x0000000e100e722b */ /* 0x000fd40000000012 */
[----:B------:R-:W-:Y:S05]  /*0640*/  @P0 BRA `(.L_x_4) ;  /* 0x00000000006c0947 */ /* 0x000fea0003800000 */
[----:B------:R-:W-:-:S04]  /*0650*/  LOP3.LUT R9, R7, 0x7ff00000, RZ, 0xc0, !PT ;  /* 0x7ff0000007097812 */ /* 0x000fc800078ec0ff */
[CC--:B------:R-:W-:Y:S02]  /*0660*/  VIADDMNMX R8, R12.reuse, -R9.reuse, 0xb9600000, !PT ;  /* 0xb96000000c087446 */ /* 0x0c0fe40007800909 */
[----:B------:R-:W-:Y:S02]  /*0670*/  ISETP.GE.U32.AND P0, PT, R12, R9, PT ;  /* 0x000000090c00720c */ /* 0x000fe40003f06070 */
[----:B------:R-:W-:Y:S02]  /*0680*/  VIMNMX R8, PT, PT, R8, 0x46a00000, PT ;  /* 0x46a0000008087848 */ /* 0x000fe40003fe0100 */
[----:B------:R-:W-:-:S05]  /*0690*/  SEL R13, R13, 0x63400000, !P0 ;  /* 0x634000000d0d7807 */ /* 0x000fca0004000000 */
[----:B------:R-:W-:Y:S02]  /*06a0*/  IMAD.IADD R16, R8, 0x1, -R13 ;  /* 0x0000000108107824 */ /* 0x000fe400078e0a0d */
[----:B------:R-:W-:Y:S02]  /*06b0*/  IMAD.MOV.U32 R8, RZ, RZ, RZ ;  /* 0x000000ffff087224 */ /* 0x000fe400078e00ff */
[----:B------:R-:W-:-:S06]  /*06c0*/  VIADD R9, R16, 0x7fe00000 ;  /* 0x7fe0000010097836 */ /* 0x000fcc0000000000 */
[----:B------:R-:W-:-:S10]  /*06d0*/  DMUL R12, R14, R8 ;  /* 0x000000080e0c7228 */ /* 0x000fd40000000000 */
[----:B------:R-:W-:-:S13]  /*06e0*/  FSETP.GTU.AND P0, PT, |R13|, 1.469367938527859385e-39, PT ;  /* 0x001000000d00780b */ /* 0x000fda0003f0c200 */
[----:B------:R-:W-:Y:S05]  /*06f0*/  @P0 BRA `(.L_x_5) ;  /* 0x0000000000940947 */ /* 0x000fea0003800000 */
[----:B------:R-:W-:Y:S01]  /*0700*/  DFMA R2, R14, -R2, R10 ;  /* 0x800000020e02722b */ /* 0x000fe2000000000a */
[----:B------:R-:W-:-:S09]  /*0710*/  IMAD.MOV.U32 R8, RZ, RZ, RZ ;  /* 0x000000ffff087224 */ /* 0x000fd200078e00ff */
[C---:B------:R-:W-:Y:S02]  /*0720*/  FSETP.NEU.AND P0, PT, R3.reuse, RZ, PT ;  /* 0x000000ff0300720b */ /* 0x040fe40003f0d000 */
[----:B------:R-:W-:-:S04]  /*0730*/  LOP3.LUT R7, R3, 0x80000000, R7, 0x48, !PT ;  /* 0x8000000003077812 */ /* 0x000fc800078e4807 */
[----:B------:R-:W-:-:S07]  /*0740*/  LOP3.LUT R9, R7, R9, RZ, 0xfc, !PT ;  /* 0x0000000907097212 */ /* 0x000fce00078efcff */
[----:B------:R-:W-:Y:S05]  /*0750*/  @!P0 BRA `(.L_x_5) ;  /* 0x00000000007c8947 */ /* 0x000fea0003800000 */
[----:B------:R-:W-:Y:S01]  /*0760*/  IMAD.MOV R3, RZ, RZ, -R16 ;  /* 0x000000ffff037224 */ /* 0x000fe200078e0a10 */
[----:B------:R-:W-:Y:S01]  /*0770*/  DMUL.RP R8, R14, R8 ;  /* 0x000000080e087228 */ /* 0x000fe20000008000 */
[----:B------:R-:W-:-:S06]  /*0780*/  IMAD.MOV.U32 R2, RZ, RZ, RZ ;  /* 0x000000ffff027224 */ /* 0x000fcc00078e00ff */
[----:B------:R-:W-:-:S03]  /*0790*/  DFMA R2, R12, -R2, R14 ;  /* 0x800000020c02722b */ /* 0x000fc6000000000e */
[----:B------:R-:W-:-:S03]  /*07a0*/  LOP3.LUT R7, R9, R7, RZ, 0x3c, !PT ;  /* 0x0000000709077212 */ /* 0x000fc600078e3cff */
[----:B------:R-:W-:-:S04]  /*07b0*/  IADD3 R2, PT, PT, -R16, -0x43300000, RZ ;  /* 0xbcd0000010027810 */ /* 0x000fc80007ffe1ff */
[----:B------:R-:W-:-:S04]  /*07c0*/  FSETP.NEU.AND P0, PT, |R3|, R2, PT ;  /* 0x000000020300720b */ /* 0x000fc80003f0d200 */
[----:B------:R-:W-:Y:S02]  /*07d0*/  FSEL R12, R8, R12, !P0 ;  /* 0x0000000c080c7208 */ /* 0x000fe40004000000 */
[----:B------:R-:W-:Y:S01]  /*07e0*/  FSEL R13, R7, R13, !P0 ;  /* 0x0000000d070d7208 */ /* 0x000fe20004000000 */
[----:B------:R-:W-:Y:S06]  /*07f0*/  BRA `(.L_x_5) ;  /* 0x0000000000547947 */ /* 0x000fec0003800000 */
.L_x_4:
[----:B------:R-:W-:-:S14]  /*0800*/  DSETP.NAN.AND P0, PT, R8, R8, PT ;  /* 0x000000080800722a */ /* 0x000fdc0003f08000 */
[----:B------:R-:W-:Y:S05]  /*0810*/  @P0 BRA `(.L_x_6) ;  /* 0x0000000000440947 */ /* 0x000fea0003800000 */
[----:B------:R-:W-:-:S14]  /*0820*/  DSETP.NAN.AND P0, PT, R6, R6, PT ;  /* 0x000000060600722a */ /* 0x000fdc0003f08000 */
[----:B------:R-:W-:Y:S05]  /*0830*/  @P0 BRA `(.L_x_7) ;  /* 0x0000000000300947 */ /* 0x000fea0003800000 */
[----:B------:R-:W-:Y:S01]  /*0840*/  ISETP.NE.AND P0, PT, R21, R20, PT ;  /* 0x000000141500720c */ /* 0x000fe20003f05270 */
[----:B------:R-:W-:Y:S02]  /*0850*/  IMAD.MOV.U32 R12, RZ, RZ, 0x0 ;  /* 0x00000000ff0c7424 */ /* 0x000fe400078e00ff */
[----:B------:R-:W-:-:S10]  /*0860*/  IMAD.MOV.U32 R13, RZ, RZ, -0x80000 ;  /* 0xfff80000ff0d7424 */ /* 0x000fd400078e00ff */
[----:B------:R-:W-:Y:S05]  /*0870*/  @!P0 BRA `(.L_x_5) ;  /* 0x0000000000348947 */ /* 0x000fea0003800000 */
[----:B------:R-:W-:Y:S02]  /*0880*/  ISETP.NE.AND P0, PT, R21, 0x7ff00000, PT ;  /* 0x7ff000001500780c */ /* 0x000fe40003f05270 */
[----:B------:R-:W-:Y:S02]  /*0890*/  LOP3.LUT R13, R9, 0x80000000, R7, 0x48, !PT ;  /* 0x80000000090d7812 */ /* 0x000fe400078e4807 */
[----:B------:R-:W-:-:S13]  /*08a0*/  ISETP.EQ.OR P0, PT, R20, RZ, !P0 ;  /* 0x000000ff1400720c */ /* 0x000fda0004702670 */
[----:B------:R-:W-:Y:S01]  /*08b0*/  @P0 LOP3.LUT R2, R13, 0x7ff00000, RZ, 0xfc, !PT ;  /* 0x7ff000000d020812 */ /* 0x000fe200078efcff */
[----:B------:R-:W-:Y:S02]  /*08c0*/  @!P0 IMAD.MOV.U32 R12, RZ, RZ, RZ ;  /* 0x000000ffff0c8224 */ /* 0x000fe400078e00ff */
[----:B------:R-:W-:Y:S02]  /*08d0*/  @P0 IMAD.MOV.U32 R12, RZ, RZ, RZ ;  /* 0x000000ffff0c0224 */ /* 0x000fe400078e00ff */
[----:B------:R-:W-:Y:S01]  /*08e0*/  @P0 IMAD.MOV.U32 R13, RZ, RZ, R2 ;  /* 0x000000ffff0d0224 */ /* 0x000fe200078e0002 */
[----:B------:R-:W-:Y:S06]  /*08f0*/  BRA `(.L_x_5) ;  /* 0x0000000000147947 */ /* 0x000fec0003800000 */
.L_x_7:
[----:B------:R-:W-:Y:S01]  /*0900*/  LOP3.LUT R13, R7, 0x80000, RZ, 0xfc, !PT ;  /* 0x00080000070d7812 */ /* 0x000fe200078efcff */
[----:B------:R-:W-:Y:S01]  /*0910*/  IMAD.MOV.U32 R12, RZ, RZ, R6 ;  /* 0x000000ffff0c7224 */ /* 0x000fe200078e0006 */
[----:B------:R-:W-:Y:S06]  /*0920*/  BRA `(.L_x_5) ;  /* 0x0000000000087947 */ /* 0x000fec0003800000 */
.L_x_6:
[----:B------:R-:W-:Y:S01]  /*0930*/  LOP3.LUT R13, R9, 0x80000, RZ, 0xfc, !PT ;  /* 0x00080000090d7812 */ /* 0x000fe200078efcff */
[----:B------:R-:W-:-:S07]  /*0940*/  IMAD.MOV.U32 R12, RZ, RZ, R8 ;  /* 0x000000ffff0c7224 */ /* 0x000fce00078e0008 */
.L_x_5:
[----:B------:R-:W-:Y:S05]  /*0950*/  BSYNC.RECONVERGENT B1 ;  /* 0x0000000000017941 */ /* 0x000fea0003800200 */
.L_x_3:
[----:B------:R-:W-:Y:S02]  /*0960*/  IMAD.MOV.U32 R2, RZ, RZ, R0 ;  /* 0x000000ffff027224 */ /* 0x000fe400078e0000 */
[----:B------:R-:W-:-:S04]  /*0970*/  IMAD.MOV.U32 R3, RZ, RZ, 0x0 ;  /* 0x00000000ff037424 */ /* 0x000fc800078e00ff */
[----:B------:R-:W-:Y:S05]  /*0980*/  RET.REL.NODEC R2 `(_Z9normalizePfiff) ;  /* 0xfffffff4029c7950 */ /* 0x000fea0003c3ffff */
        .weak           $__internal_1_$__cuda_sm20_dsqrt_rn_f64_mediumpath_v1
        .type           $__internal_1_$__cuda_sm20_dsqrt_rn_f64_mediumpath_v1,@function
        .size           $__internal_1_$__cuda_sm20_dsqrt_rn_f64_mediumpath_v1,(.L_x_26 - $__internal_1_$__cuda_sm20_dsqrt_rn_f64_mediumpath_v1)
$__internal_1_$__cuda_sm20_dsqrt_rn_f64_mediumpath_v1:
[----:B------:R-:W-:Y:S01]  /*0990*/  ISETP.GE.U32.AND P0, PT, R10, -0x3400000, PT ;  /* 0xfcc000000a00780c */ /* 0x000fe20003f06070 */
[----:B------:R-:W-:-:S12]  /*09a0*/  IMAD.MOV.U32 R15, RZ, RZ, R19 ;  /* 0x000000ffff0f7224 */ /* 0x000fd800078e0013 */
[----:B------:R-:W-:Y:S05]  /*09b0*/  @!P0 BRA `(.L_x_8) ;  /* 0x0000000000208947 */ /* 0x000fea0003800000 */
[----:B------:R-:W-:-:S10]  /*09c0*/  DFMA.RM R12, R16, R14, R12 ;  /* 0x0000000e100c722b */ /* 0x000fd4000000400c */
[----:B------:R-:W-:-:S05]  /*09d0*/  IADD3 R6, P0, PT, R12, 0x1, RZ ;  /* 0x000000010c067810 */ /* 0x000fca0007f1e0ff */
[----:B------:R-:W-:-:S06]  /*09e0*/  IMAD.X R7, RZ, RZ, R13, P0 ;  /* 0x000000ffff077224 */ /* 0x000fcc00000e060d */
[----:B------:R-:W-:-:S08]  /*09f0*/  DFMA.RP R2, -R12, R6, R2 ;  /* 0x000000060c02722b */ /* 0x000fd00000008102 */
[----:B------:R-:W-:-:S06]  /*0a00*/  DSETP.GT.AND P0, PT, R2, RZ, PT ;  /* 0x000000ff0200722a */ /* 0x000fcc0003f04000 */
[----:B------:R-:W-:Y:S02]  /*0a10*/  FSEL R6, R6, R12, P0 ;  /* 0x0000000c06067208 */ /* 0x000fe40000000000 */
[----:B------:R-:W-:Y:S01]  /*0a20*/  FSEL R7, R7, R13, P0 ;  /* 0x0000000d07077208 */ /* 0x000fe20000000000 */
[----:B------:R-:W-:Y:S06]  /*0a30*/  BRA `(.L_x_9) ;  /* 0x0000000000647947 */ /* 0x000fec0003800000 */
.L_x_8:
[----:B------:R-:W-:-:S14]  /*0a40*/  DSETP.NE.AND P0, PT, R2, RZ, PT ;  /* 0x000000ff0200722a */ /* 0x000fdc0003f05000 */
[----:B------:R-:W-:Y:S05]  /*0a50*/  @!P0 BRA `(.L_x_10) ;  /* 0x0000000000588947 */ /* 0x000fea0003800000 */
[----:B------:R-:W-:-:S13]  /*0a60*/  ISETP.GE.AND P0, PT, R3, RZ, PT ;  /* 0x000000ff0300720c */ /* 0x000fda0003f06270 */
[----:B------:R-:W-:Y:S02]  /*0a70*/  @!P0 IMAD.MOV.U32 R6, RZ, RZ, 0x0 ;  /* 0x00000000ff068424 */ /* 0x000fe400078e00ff */
[----:B------:R-:W-:Y:S01]  /*0a80*/  @!P0 IMAD.MOV.U32 R7, RZ, RZ, -0x80000 ;  /* 0xfff80000ff078424 */ /* 0x000fe200078e00ff */
[----:B------:R-:W-:Y:S06]  /*0a90*/  @!P0 BRA `(.L_x_9) ;  /* 0x00000000004c8947 */ /* 0x000fec0003800000 */
[----:B------:R-:W-:-:S13]  /*0aa0*/  ISETP.GT.AND P0, PT, R3, 0x7fefffff, PT ;  /* 0x7fefffff0300780c */ /* 0x000fda0003f04270 */
[----:B------:R-:W-:Y:S05]  /*0ab0*/  @P0 BRA `(.L_x_10) ;  /* 0x0000000000400947 */ /* 0x000fea0003800000 */
[----:B------:R-:W-:Y:S01]  /*0ac0*/  DMUL R2, R2, 8.11296384146066816958e+31 ;  /* 0x4690000002027828 */ /* 0x000fe20000000000 */
[----:B------:R-:W-:Y:S02]  /*0ad0*/  IMAD.MOV.U32 R6, RZ, RZ, RZ ;  /* 0x000000ffff067224 */ /* 0x000fe400078e00ff */
[----:B------:R-:W-:Y:S02]  /*0ae0*/  IMAD.MOV.U32 R12, RZ, RZ, 0x0 ;  /* 0x00000000ff0c7424 */ /* 0x000fe400078e00ff */
[----:B------:R-:W-:Y:S01]  /*0af0*/  IMAD.MOV.U32 R13, RZ, RZ, 0x3fd80000 ;  /* 0x3fd80000ff0d7424 */ /* 0x000fe200078e00ff */
[----:B------:R-:W0:Y:S02]  /*0b00*/  MUFU.RSQ64H R7, R3 ;  /* 0x0000000300077308 */ /* 0x000e240000001c00 */
[----:B0-----:R-:W-:-:S08]  /*0b10*/  DMUL R10, R6, R6 ;  /* 0x00000006060a7228 */ /* 0x001fd00000000000 */
[----:B------:R-:W-:-:S08]  /*0b20*/  DFMA R10, R2, -R10, 1 ;  /* 0x3ff00000020a742b */ /* 0x000fd0000000080a */
[----:B------:R-:W-:Y:S02]  /*0b30*/  DFMA R12, R10, R12, 0.5 ;  /* 0x3fe000000a0c742b */ /* 0x000fe4000000000c */
[----:B------:R-:W-:-:S08]  /*0b40*/  DMUL R10, R6, R10 ;  /* 0x0000000a060a7228 */ /* 0x000fd00000000000 */
[----:B------:R-:W-:-:S08]  /*0b50*/  DFMA R10, R12, R10, R6 ;  /* 0x0000000a0c0a722b */ /* 0x000fd00000000006 */
[----:B------:R-:W-:Y:S02]  /*0b60*/  DMUL R6, R2, R10 ;  /* 0x0000000a02067228 */ /* 0x000fe40000000000 */
[----:B------:R-:W-:-:S06]  /*0b70*/  VIADD R11, R11, 0xfff00000 ;  /* 0xfff000000b0b7836 */ /* 0x000fcc0000000000 */
[----:B------:R-:W-:-:S08]  /*0b80*/  DFMA R12, R6, -R6, R2 ;  /* 0x80000006060c722b */ /* 0x000fd00000000002 */
[----:B------:R-:W-:-:S10]  /*0b90*/  DFMA R6, R10, R12, R6 ;  /* 0x0000000c0a06722b */ /* 0x000fd40000000006 */
[----:B------:R-:W-:Y:S01]  /*0ba0*/  VIADD R7, R7, 0xfcb00000 ;  /* 0xfcb0000007077836 */ /* 0x000fe20000000000 */
[----:B------:R-:W-:Y:S06]  /*0bb0*/  BRA `(.L_x_9) ;  /* 0x0000000000047947 */ /* 0x000fec0003800000 */
.L_x_10:
[----:B------:R-:W-:-:S11]  /*0bc0*/  DADD R6, R2, R2 ;  /* 0x0000000002067229 */ /* 0x000fd60000000002 */
.L_x_9:
[----:B------:R-:W-:Y:S02]  /*0bd0*/  IMAD.MOV.U32 R2, RZ, RZ, R0 ;  /* 0x000000ffff027224 */ /* 0x000fe400078e0000 */
[----:B------:R-:W-:-:S04]  /*0be0*/  IMAD.MOV.U32 R3, RZ, RZ, 0x0 ;  /* 0x00000000ff037424 */ /* 0x000fc800078e00ff */
[----:B------:R-:W-:Y:S05]  /*0bf0*/  RET.REL.NODEC R2 `(_Z9normalizePfiff) ;  /* 0xfffffff402007950 */ /* 0x000fea0003c3ffff */
.L_x_11:
[----:B------:R-:W-:-:S00]  /*0c00*/  BRA `(.L_x_11) ;  /* 0xfffffffc00fc7947 */ /* 0x000fc0000383ffff */
[----:B------:R-:W-:-:S00]  /*0c10*/  NOP ;  /* 0x0000000000007918 */ /* 0x000fc00000000000 */
        /* <DEDUP_REMOVED lines=14> */
.L_x_26:


//--------------------- .text._Z3varPfif          --------------------------
	.section	.text._Z3varPfif,"ax",@progbits
	.align	128
        .global         _Z3varPfif
        .type           _Z3varPfif,@function
        .size           _Z3varPfif,(.L_x_27 - _Z3varPfif)
        .other          _Z3varPfif,@"STO_CUDA_ENTRY STV_DEFAULT"
_Z3varPfif:
.text._Z3varPfif:
        /* <DEDUP_REMOVED lines=12> */
[----:B-1----:R-:W2:Y:S01]  /*00c0*/  LDG.E R20, desc[UR4][R2.64] ;  /* 0x0000000402147981 */ /* 0x002ea2000c1e1900 */
[----:B------:R-:W-:Y:S01]  /*00d0*/  BSSY.RECONVERGENT B0, `(.L_x_12) ;  /* 0x0000005000007945 */ /* 0x000fe20003800200 */
[----:B------:R-:W-:Y:S01]  /*00e0*/  MOV R0, 0x120 ;  /* 0x0000012000007802 */ /* 0x000fe20000000f00 */
[----:B--2---:R-:W-:-:S04]  /*00f0*/  FADD R20, R20, -UR6 ;  /* 0x8000000614147e21 */ /* 0x004fc80008000000 */
[----:B------:R0:W1:Y:S03]  /*0100*/  F2F.F64.F32 R4, R20 ;  /* 0x0000001400047310 */ /* 0x0000660000201800 */
[----:B01----:R-:W-:Y:S05]  /*0110*/  CALL.REL.NOINC `($_Z3varPfif$__internal_accurate_pow) ;  /* 0x0000000000587944 */ /* 0x003fea0003c00000 */
[----:B------:R-:W-:Y:S05]  /*0120*/  BSYNC.RECONVERGENT B0 ;  /* 0x0000000000007941 */ /* 0x000fea0003800200 */
.L_x_12:
[----:B------:R-:W-:Y:S01]  /*0130*/  DADD R6, R4, 2 ;  /* 0x4000000004067429 */ /* 0x000fe20000000000 */
[----:B------:R-:W-:Y:S01]  /*0140*/  FSETP.NEU.AND P0, PT, R20, RZ, PT ;  /* 0x000000ff1400720b */ /* 0x000fe20003f0d000 */
[----:B------:R-:W-:Y:S08]  /*0150*/  BSSY.RECONVERGENT B0, `(.L_x_13) ;  /* 0x000000d000007945 */ /* 0x000ff00003800200 */
[----:B------:R-:W-:Y:S01]  /*0160*/  LOP3.LUT R6, R7, 0x7ff00000, RZ, 0xc0, !PT ;  /* 0x7ff0000007067812 */ /* 0x000fe200078ec0ff */
[----:B------:R-:W-:-:S03]  /*0170*/  IMAD.MOV.U32 R7, RZ, RZ, R9 ;  /* 0x000000ffff077224 */ /* 0x000fc600078e0009 */
[----:B------:R-:W-:Y:S01]  /*0180*/  ISETP.NE.AND P1, PT, R6, 0x7ff00000, PT ;  /* 0x7ff000000600780c */ /* 0x000fe20003f25270 */
[----:B------:R-:W-:Y:S01]  /*0190*/  IMAD.MOV.U32 R6, RZ, RZ, R8 ;  /* 0x000000ffff067224 */ /* 0x000fe200078e0008 */
[----:B------:R-:W-:-:S11]  /*01a0*/  @!P0 CS2R R6, SRZ ;  /* 0x0000000000068805 */ /* 0x000fd6000001ff00 */
[----:B------:R-:W-:Y:S05]  /*01b0*/  @P1 BRA `(.L_x_14) ;  /* 0x0000000000181947 */ /* 0x000fea0003800000 */
[----:B------:R-:W-:-:S13]  /*01c0*/  FSETP.NAN.AND P0, PT, R20, R20, PT ;  /* 0x000000141400720b */ /* 0x000fda0003f08000 */
[----:B------:R-:W-:Y:S01]  /*01d0*/  @P0 DADD R6, R4, 2 ;  /* 0x4000000004060429 */ /* 0x000fe20000000000 */
[----:B------:R-:W-:Y:S10]  /*01e0*/  @P0 BRA `(.L_x_14) ;  /* 0x00000000000c0947 */ /* 0x000ff40003800000 */
[----:B------:R-:W-:-:S14]  /*01f0*/  DSETP.NEU.AND P0, PT, |R4|, +INF , PT ;  /* 0x7ff000000400742a */ /* 0x000fdc0003f0d200 */
[----:B------:R-:W-:Y:S02]  /*0200*/  @!P0 IMAD.MOV.U32 R6, RZ, RZ, 0x0 ;  /* 0x00000000ff068424 */ /* 0x000fe400078e00ff */
[----:B------:R-:W-:-:S07]  /*0210*/  @!P0 IMAD.MOV.U32 R7, RZ, RZ, 0x7ff00000 ;  /* 0x7ff00000ff078424 */ /* 0x000fce00078e00ff */
.L_x_14:
[----:B------:R-:W-:Y:S05]  /*0220*/  BSYNC.RECONVERGENT B0 ;  /* 0x0000000000007941 */ /* 0x000fea0003800200 */
.L_x_13:
[----:B------:R-:W0:Y:S01]  /*0230*/  F2F.F32.F64 R6, R6 ;  /* 0x0000000600067310 */ /* 0x000e220000301000 */
[----:B------:R-:W-:-:S04]  /*0240*/  FSETP.NEU.AND P0, PT, R20, 1, PT ;  /* 0x3f8000001400780b */ /* 0x000fc80003f0d000 */
[----:B0-----:R-:W-:-:S05]  /*0250*/  FSEL R5, R6, 1, P0 ;  /* 0x3f80000006057808 */ /* 0x001fca0000000000 */
[----:B------:R-:W-:Y:S01]  /*0260*/  STG.E desc[UR4][R2.64], R5 ;  /* 0x0000000502007986 */ /* 0x000fe2000c101904 */
[----:B------:R-:W-:Y:S05]  /*0270*/  EXIT ;  /* 0x000000000000794d */ /* 0x000fea0003800000 */
        .type           $_Z3varPfif$__internal_accurate_pow,@function
        .size           $_Z3varPfif$__internal_accurate_pow,(.L_x_27 - $_Z3varPfif$__internal_accurate_pow)
$_Z3varPfif$__internal_accurate_pow:
[----:B------:R-:W-:Y:S01]  /*0280*/  DADD R10, -RZ, |R4| ;  /* 0x00000000ff0a7229 */ /* 0x000fe20000000504 */
[----:B------:R-:W-:Y:S01]  /*0290*/  MOV R16, RZ ;  /* 0x000000ff00107202 */ /* 0x000fe20000000f00 */
[----:B------:R-:W-:Y:S01]  /*02a0*/  IMAD.MOV.U32 R18, RZ, RZ, 0x41ad3b5a ;  /* 0x41ad3b5aff127424 */ /* 0x000fe200078e00ff */
[----:B------:R-:W-:Y:S01]  /*02b0*/  UMOV UR6, 0x7d2cafe2 ;  /* 0x7d2cafe200067882 */ /* 0x000fe20000000000 */
[----:B------:R-:W-:Y:S01]  /*02c0*/  IMAD.MOV.U32 R19, RZ, RZ, 0x3ed0f5d2 ;  /* 0x3ed0f5d2ff137424 */ /* 0x000fe200078e00ff */
[----:B------:R-:W-:Y:S01]  /*02d0*/  UMOV UR7, 0x3eb0f5ff ;  /* 0x3eb0f5ff00077882 */ /* 0x000fe20000000000 */
[----:B------:R-:W-:Y:S01]  /*02e0*/  UMOV UR8, 0x3b39803f ;  /* 0x3b39803f00087882 */ /* 0x000fe20000000000 */
[----:B------:R-:W-:-:S03]  /*02f0*/  UMOV UR9, 0x3c7abc9e ;  /* 0x3c7abc9e00097882 */ /* 0x000fc60000000000 */
[----:B------:R-:W-:Y:S01]  /*0300*/  ISETP.GT.U32.AND P0, PT, R11, 0xfffff, PT ;  /* 0x000fffff0b00780c */ /* 0x000fe20003f04070 */
[----:B------:R-:W-:-:S12]  /*0310*/  IMAD.MOV.U32 R6, RZ, RZ, R11 ;  /* 0x000000ffff067224 */ /* 0x000fd800078e000b */
[----:B------:R-:W-:-:S10]  /*0320*/  @!P0 DMUL R24, R10, 1.80143985094819840000e+16 ;  /* 0x435000000a188828 */ /* 0x000fd40000000000 */
[----:B------:R-:W-:-:S04]  /*0330*/  @!P0 MOV R6, R25 ;  /* 0x0000001900068202 */ /* 0x000fc80000000f00 */
[----:B------:R-:W-:-:S04]  /*0340*/  LOP3.LUT R6, R6, 0x800fffff, RZ, 0xc0, !PT ;  /* 0x800fffff06067812 */ /* 0x000fc800078ec0ff */
[----:B------:R-:W-:Y:S01]  /*0350*/  LOP3.LUT R7, R6, 0x3ff00000, RZ, 0xfc, !PT ;  /* 0x3ff0000006077812 */ /* 0x000fe200078efcff */
[----:B------:R-:W-:Y:S01]  /*0360*/  IMAD.MOV.U32 R6, RZ, RZ, R10 ;  /* 0x000000ffff067224 */ /* 0x000fe200078e000a */
[----:B------:R-:W-:Y:S01]  /*0370*/  SHF.R.U32.HI R10, RZ, 0x14, R11 ;  /* 0x00000014ff0a7819 */ /* 0x000fe2000001160b */
[----:B------:R-:W-:Y:S01]  /*0380*/  @!P0 IMAD.MOV.U32 R6, RZ, RZ, R24 ;  /* 0x000000ffff068224 */ /* 0x000fe200078e0018 */
[----:B------:R-:W-:Y:S02]  /*0390*/  ISETP.GE.U32.AND P1, PT, R7, 0x3ff6a09f, PT ;  /* 0x3ff6a09f0700780c */ /* 0x000fe40003f26070 */
[----:B------:R-:W-:-:S04]  /*03a0*/  @!P0 LEA.HI R10, R25, 0xffffffca, RZ, 0xc ;  /* 0xffffffca190a8811 */ /* 0x000fc800078f60ff */
[----:B------:R-:W-:-:S07]  /*03b0*/  IADD3 R11, PT, PT, R10, -0x3ff, RZ ;  /* 0xfffffc010a0b7810 */ /* 0x000fce0007ffe0ff */
[----:B------:R-:W-:Y:S02]  /*03c0*/  @P1 VIADD R9, R7, 0xfff00000 ;  /* 0xfff0000007091836 */ /* 0x000fe40000000000 */
[----:B------:R-:W-:Y:S02]  /*03d0*/  @P1 VIADD R11, R10, 0xfffffc02 ;  /* 0xfffffc020a0b1836 */ /* 0x000fe40000000000 */
[----:B------:R-:W-:-:S06]  /*03e0*/  @P1 IMAD.MOV.U32 R7, RZ, RZ, R9 ;  /* 0x000000ffff071224 */ /* 0x000fcc00078e0009 */
[C---:B------:R-:W-:Y:S02]  /*03f0*/  DADD R12, R6.reuse, 1 ;  /* 0x3ff00000060c7429 */ /* 0x040fe40000000000 */
[----:B------:R-:W-:-:S04]  /*0400*/  DADD R6, R6, -1 ;  /* 0xbff0000006067429 */ /* 0x000fc80000000000 */
[----:B------:R-:W0:Y:S02]  /*0410*/  MUFU.RCP64H R17, R13 ;  /* 0x0000000d00117308 */ /* 0x000e240000001800 */
[----:B0-----:R-:W-:-:S08]  /*0420*/  DFMA R8, -R12, R16, 1 ;  /* 0x3ff000000c08742b */ /* 0x001fd00000000110 */
[----:B------:R-:W-:-:S08]  /*0430*/  DFMA R8, R8, R8, R8 ;  /* 0x000000080808722b */ /* 0x000fd00000000008 */
[----:B------:R-:W-:-:S08]  /*0440*/  DFMA R16, R16, R8, R16 ;  /* 0x000000081010722b */ /* 0x000fd00000000010 */
[----:B------:R-:W-:-:S08]  /*0450*/  DMUL R8, R6, R16 ;  /* 0x0000001006087228 */ /* 0x000fd00000000000 */
[----:B------:R-:W-:-:S08]  /*0460*/  DFMA R8, R6, R16, R8 ;  /* 0x000000100608722b */ /* 0x000fd00000000008 */
[----:B------:R-:W-:-:S08]  /*0470*/  DMUL R14, R8, R8 ;  /* 0x00000008080e7228 */ /* 0x000fd00000000000 */
[----:B------:R-:W-:Y:S01]  /*0480*/  DFMA R12, R14, UR6, R18 ;  /* 0x000000060e0c7c2b */ /* 0x000fe20008000012 */
[----:B------:R-:W-:Y:S01]  /*0490*/  UMOV UR6, 0x75488a3f ;  /* 0x75488a3f00067882 */ /* 0x000fe20000000000 */
[----:B------:R-:W-:Y:S01]  /*04a0*/  UMOV UR7, 0x3ef3b20a ;  /* 0x3ef3b20a00077882 */ /* 0x000fe20000000000 */
[----:B------:R-:W-:-:S05]  /*04b0*/  DADD R18, R6, -R8 ;  /* 0x0000000006127229 */ /* 0x000fca0000000808 */
[----:B------:R-:W-:Y:S01]  /*04c0*/  DFMA R12, R14, R12, UR6 ;  /* 0x000000060e0c7e2b */ /* 0x000fe2000800000c */
[----:B------:R-:W-:Y:S01]  /*04d0*/  UMOV UR6, 0xe4faecd5 ;  /* 0xe4faecd500067882 */ /* 0x000fe20000000000 */
[----:B------:R-:W-:Y:S01]  /*04e0*/  UMOV UR7, 0x3f1745cd ;  /* 0x3f1745cd00077882 */ /* 0x000fe20000000000 */
[----:B------:R-:W-:-:S05]  /*04f0*/  DADD R22, R18, R18 ;  /* 0x0000000012167229 */ /* 0x000fca0000000012 */
[----:B------:R-:W-:Y:S01]  /*0500*/  DFMA R12, R14, R12, UR6 ;  /* 0x000000060e0c7e2b */ /* 0x000fe2000800000c */
[----:B------:R-:W-:Y:S01]  /*0510*/  UMOV UR6, 0x258a578b ;  /* 0x258a578b00067882 */ /* 0x000fe20000000000 */
[----:B------:R-:W-:Y:S01]  /*0520*/  UMOV UR7, 0x3f3c71c7 ;  /* 0x3f3c71c700077882 */ /* 0x000fe20000000000 */
[-C--:B------:R-:W-:Y:S02]  /*0530*/  DFMA R6, R6, -R8.reuse, R22 ;  /* 0x800000080606722b */ /* 0x080fe40000000016 */
[----:B------:R-:W-:-:S03]  /*0540*/  DMUL R22, R8, R8 ;  /* 0x0000000808167228 */ /* 0x000fc60000000000 */
[----:B------:R-:W-:Y:S01]  /*0550*/  DFMA R12, R14, R12, UR6 ;  /* 0x000000060e0c7e2b */ /* 0x000fe2000800000c */
[----:B------:R-:W-:Y:S01]  /*0560*/  UMOV UR6, 0x9242b910 ;  /* 0x9242b91000067882 */ /* 0x000fe20000000000 */
[----:B------:R-:W-:Y:S01]  /*0570*/  UMOV UR7, 0x3f624924 ;  /* 0x3f62492400077882 */ /* 0x000fe20000000000 */
[----:B------:R-:W-:-:S05]  /*0580*/  DMUL R6, R16, R6 ;  /* 0x0000000610067228 */ /* 0x000fca0000000000 */
[----:B------:R-:W-:Y:S01]  /*0590*/  DFMA R12, R14, R12, UR6 ;  /* 0x000000060e0c7e2b */ /* 0x000fe2000800000c */
[----:B------:R-:W-:Y:S01]  /*05a0*/  UMOV UR6, 0x99999dfb ;  /* 0x99999dfb00067882 */ /* 0x000fe20000000000 */
[----:B------:R-:W-:-:S03]  /*05b0*/  UMOV UR7, 0x3f899999 ;  /* 0x3f89999900077882 */ /* 0x000fc60000000000 */
[----:B------:R-:W-:Y:S02]  /*05c0*/  VIADD R27, R7, 0x100000 ;  /* 0x00100000071b7836 */ /* 0x000fe40000000000 */
[----:B------:R-:W-:Y:S01]  /*05d0*/  IMAD.MOV.U32 R26, RZ, RZ, R6 ;  /* 0x000000ffff1a7224 */ /* 0x000fe200078e0006 */
[----:B------:R-:W-:Y:S01]  /*05e0*/  DFMA R18, R14, R12, UR6 ;  /* 0x000000060e127e2b */ /* 0x000fe2000800000c */
[----:B------:R-:W-:Y:S01]  /*05f0*/  UMOV UR6, 0x55555555 ;  /* 0x5555555500067882 */ /* 0x000fe20000000000 */
[----:B------:R-:W-:-:S06]  /*0600*/  UMOV UR7, 0x3fb55555 ;  /* 0x3fb5555500077882 */ /* 0x000fcc0000000000 */
[----:B------:R-:W-:-:S08]  /*0610*/  DFMA R12, R14, R18, UR6 ;  /* 0x000000060e0c7e2b */ /* 0x000fd00008000012 */
[----:B------:R-:W-:Y:S01]  /*0620*/  DADD R16, -R12, UR6 ;  /* 0x000000060c107e29 */ /* 0x000fe20008000100 */
[----:B------:R-:W-:Y:S01]  /*0630*/  UMOV UR6, 0xb9e7b0 ;  /* 0x00b9e7b000067882 */ /* 0x000fe20000000000 */
[----:B------:R-:W-:-:S06]  /*0640*/  UMOV UR7, 0x3c46a4cb ;  /* 0x3c46a4cb00077882 */ /* 0x000fcc0000000000 */
[----:B------:R-:W-:Y:S02]  /*0650*/  DFMA R18, R14, R18, R16 ;  /* 0x000000120e12722b */ /* 0x000fe40000000010 */
[C---:B------:R-:W-:Y:S02]  /*0660*/  DFMA R16, R8.reuse, R8, -R22 ;  /* 0x000000080810722b */ /* 0x040fe40000000816 */
[----:B------:R-:W-:-:S04]  /*0670*/  DMUL R14, R8, R22 ;  /* 0x00000016080e7228 */ /* 0x000fc80000000000 */
[----:B------:R-:W-:Y:S01]  /*0680*/  DADD R18, R18, -UR6 ;  /* 0x8000000612127e29 */ /* 0x000fe20008000000 */
[----:B------:R-:W-:Y:S01]  /*0690*/  UMOV UR6, 0x80000000 ;  /* 0x8000000000067882 */ /* 0x000fe20000000000 */
[C---:B------:R-:W-:Y:S01]  /*06a0*/  DFMA R16, R8.reuse, R26, R16 ;  /* 0x0000001a0810722b */ /* 0x040fe20000000010 */
[----:B------:R-:W-:Y:S01]  /*06b0*/  UMOV UR7, 0x43300000 ;  /* 0x4330000000077882 */ /* 0x000fe20000000000 */
[----:B------:R-:W-:-:S08]  /*06c0*/  DFMA R26, R8, R22, -R14 ;  /* 0x00000016081a722b */ /* 0x000fd0000000080e */
[----:B------:R-:W-:Y:S02]  /*06d0*/  DFMA R26, R6, R22, R26 ;  /* 0x00000016061a722b */ /* 0x000fe4000000001a */
[----:B------:R-:W-:-:S06]  /*06e0*/  DADD R22, R12, R18 ;  /* 0x000000000c167229 */ /* 0x000fcc0000000012 */
[----:B------:R-:W-:Y:S02]  /*06f0*/  DFMA R16, R8, R16, R26 ;  /* 0x000000100810722b */ /* 0x000fe4000000001a */
[----:B------:R-:W-:Y:S02]  /*0700*/  DADD R26, R12, -R22 ;  /* 0x000000000c1a7229 */ /* 0x000fe40000000816 */
[----:B------:R-:W-:-:S06]  /*0710*/  DMUL R12, R22, R14 ;  /* 0x0000000e160c7228 */ /* 0x000fcc0000000000 */
[----:B------:R-:W-:Y:S02]  /*0720*/  DADD R18, R18, R26 ;  /* 0x0000000012127229 */ /* 0x000fe4000000001a */
[----:B------:R-:W-:-:S08]  /*0730*/  DFMA R26, R22, R14, -R12 ;  /* 0x0000000e161a722b */ /* 0x000fd0000000080c */
[----:B------:R-:W-:-:S08]  /*0740*/  DFMA R16, R22, R16, R26 ;  /* 0x000000101610722b */ /* 0x000fd0000000001a */
[----:B------:R-:W-:-:S08]  /*0750*/  DFMA R18, R18, R14, R16 ;  /* 0x0000000e1212722b */ /* 0x000fd00000000010 */
[----:B------:R-:W-:-:S08]  /*0760*/  DADD R16, R12, R18 ;  /* 0x000000000c107229 */ /* 0x000fd00000000012 */
[--C-:B------:R-:W-:Y:S02]  /*0770*/  DADD R14, R8, R16.reuse ;  /* 0x00000000080e7229 */ /* 0x100fe40000000010 */
[----:B------:R-:W-:-:S06]  /*0780*/  DADD R12, R12, -R16 ;  /* 0x000000000c0c7229 */ /* 0x000fcc0000000810 */
[----:B------:R-:W-:Y:S02]  /*0790*/  DADD R8, R8, -R14 ;  /* 0x0000000008087229 */ /* 0x000fe4000000080e */
[----:B------:R-:W-:-:S06]  /*07a0*/  DADD R12, R18, R12 ;  /* 0x00000000120c7229 */ /* 0x000fcc000000000c */
[----:B------:R-:W-:-:S08]  /*07b0*/  DADD R8, R16, R8 ;  /* 0x0000000010087229 */ /* 0x000fd00000000008 */
[----:B------:R-:W-:-:S08]  /*07c0*/  DADD R8, R12, R8 ;  /* 0x000000000c087229 */ /* 0x000fd00000000008 */
[----:B------:R-:W-:Y:S01]  /*07d0*/  DADD R8, R6, R8 ;  /* 0x0000000006087229 */ /* 0x000fe20000000008 */
[----:B------:R-:W-:Y:S01]  /*07e0*/  LOP3.LUT R6, R11, 0x80000000, RZ, 0x3c, !PT ;  /* 0x800000000b067812 */ /* 0x000fe200078e3cff */
[----:B------:R-:W-:-:S06]  /*07f0*/  IMAD.MOV.U32 R7, RZ, RZ, 0x43300000 ;  /* 0x43300000ff077424 */ /* 0x000fcc00078e00ff */
[----:B------:R-:W-:Y:S02]  /*0800*/  DADD R10, R14, R8 ;  /* 0x000000000e0a7229 */ /* 0x000fe40000000008 */
[----:B------:R-:W-:Y:S01]  /*0810*/  DADD R12, R6, -UR6 ;  /* 0x80000006060c7e29 */ /* 0x000fe20008000000 */
[----:B------:R-:W-:Y:S01]  /*0820*/  UMOV UR6, 0xfefa39ef ;  /* 0xfefa39ef00067882 */ /* 0x000fe20000000000 */
[----:B------:R-:W-:-:S04]  /*0830*/  UMOV UR7, 0x3fe62e42 ;  /* 0x3fe62e4200077882 */ /* 0x000fc80000000000 */
[--C-:B------:R-:W-:Y:S02]  /*0840*/  DADD R14, R14, -R10.reuse ;  /* 0x000000000e0e7229 */ /* 0x100fe4000000080a */
[----:B------:R-:W-:-:S06]  /*0850*/  DFMA R6, R12, UR6, R10 ;  /* 0x000000060c067c2b */ /* 0x000fcc000800000a */
[----:B------:R-:W-:Y:S02]  /*0860*/  DADD R14, R8, R14 ;  /* 0x00000000080e7229 */ /* 0x000fe4000000000e */
[----:B------:R-:W-:-:S08]  /*0870*/  DFMA R16, R12, -UR6, R6 ;  /* 0x800000060c107c2b */ /* 0x000fd00008000006 */
[----:B------:R-:W-:-:S08]  /*0880*/  DADD R16, -R10, R16 ;  /* 0x000000000a107229 */ /* 0x000fd00000000110 */
[----:B------:R-:W-:-:S08]  /*0890*/  DADD R14, R14, -R16 ;  /* 0x000000000e0e7229 */ /* 0x000fd00000000810 */
[----:B------:R-:W-:-:S08]  /*08a0*/  DFMA R14, R12, UR8, R14 ;  /* 0x000000080c0e7c2b */ /* 0x000fd0000800000e */
[----:B------:R-:W-:-:S08]  /*08b0*/  DADD R8, R6, R14 ;  /* 0x0000000006087229 */ /* 0x000fd0000000000e */
[----:B------:R-:W-:Y:S02]  /*08c0*/  DADD R10, R6, -R8 ;  /* 0x00000000060a7229 */ /* 0x000fe40000000808 */
[----:B------:R-:W-:-:S06]  /*08d0*/  DMUL R6, R8, 2 ;  /* 0x4000000008067828 */ /* 0x000fcc0000000000 */
[----:B------:R-:W-:Y:S02]  /*08e0*/  DADD R10, R14, R10 ;  /* 0x000000000e0a7229 */ /* 0x000fe4000000000a */
[----:B------:R-:W-:-:S08]  /*08f0*/  DFMA R12, R8, 2, -R6 ;  /* 0x40000000080c782b */ /* 0x000fd00000000806 */
[----:B------:R-:W-:Y:S01]  /*0900*/  DFMA R12, R10, 2, R12 ;  /* 0x400000000a0c782b */ /* 0x000fe2000000000c */
[----:B------:R-:W-:Y:S02]  /*0910*/  IMAD.MOV.U32 R10, RZ, RZ, 0x652b82fe ;  /* 0x652b82feff0a7424 */ /* 0x000fe400078e00ff */
[----:B------:R-:W-:-:S05]  /*0920*/  IMAD.MOV.U32 R11, RZ, RZ, 0x3ff71547 ;  /* 0x3ff71547ff0b7424 */ /* 0x000fca00078e00ff */
[----:B------:R-:W-:-:S08]  /*0930*/  DADD R8, R6, R12 ;  /* 0x0000000006087229 */ /* 0x000fd0000000000c */
[----:B------:R-:W-:Y:S02]  /*0940*/  DFMA R10, R8, R10, 6.75539944105574400000e+15 ;  /* 0x43380000080a742b */ /* 0x000fe4000000000a */
[----:B------:R-:W-:Y:S01]  /*0950*/  FSETP.GEU.AND P0, PT, |R9|, 4.1917929649353027344, PT ;  /* 0x4086232b0900780b */ /* 0x000fe20003f0e200 */
[----:B------:R-:W-:-:S05]  /*0960*/  DADD R6, R6, -R8 ;  /* 0x0000000006067229 */ /* 0x000fca0000000808 */
[----:B------:R-:W-:-:S03]  /*0970*/  DADD R14, R10, -6.75539944105574400000e+15 ;  /* 0xc33800000a0e7429 */ /* 0x000fc60000000000 */
[----:B------:R-:W-:-:S05]  /*0980*/  DADD R12, R12, R6 ;  /* 0x000000000c0c7229 */ /* 0x000fca0000000006 */
[----:B------:R-:W-:Y:S01]  /*0990*/  DFMA R16, R14, -UR6, R8 ;  /* 0x800000060e107c2b */ /* 0x000fe20008000008 */
[----:B------:R-:W-:Y:S01]  /*09a0*/  UMOV UR6, 0x3b39803f ;  /* 0x3b39803f00067882 */ /* 0x000fe20000000000 */
[----:B------:R-:W-:-:S06]  /*09b0*/  UMOV UR7, 0x3c7abc9e ;  /* 0x3c7abc9e00077882 */ /* 0x000fcc0000000000 */
[----:B------:R-:W-:Y:S01]  /*09c0*/  DFMA R14, R14, -UR6, R16 ;  /* 0x800000060e0e7c2b */ /* 0x000fe20008000010 */
[----:B------:R-:W-:Y:S01]  /*09d0*/  UMOV UR6, 0x69ce2bdf ;  /* 0x69ce2bdf00067882 */ /* 0x000fe20000000000 */
[----:B------:R-:W-:Y:S01]  /*09e0*/  MOV R16, 0xfca213ea ;  /* 0xfca213ea00107802 */ /* 0x000fe20000000f00 */
[----:B------:R-:W-:Y:S01]  /*09f0*/  IMAD.MOV.U32 R17, RZ, RZ, 0x3e928af3 ;  /* 0x3e928af3ff117424 */ /* 0x000fe200078e00ff */
[----:B------:R-:W-:-:S05]  /*0a00*/  UMOV UR7, 0x3e5ade15 ;  /* 0x3e5ade1500077882 */ /* 0x000fca0000000000 */
[----:B------:R-:W-:Y:S01]  /*0a10*/  DFMA R16, R14, UR6, R16 ;  /* 0x000000060e107c2b */ /* 0x000fe20008000010 */
[----:B------:R-:W-:Y:S01]  /*0a20*/  UMOV UR6, 0x62401315 ;  /* 0x6240131500067882 */ /* 0x000fe20000000000 */
[----:B------:R-:W-:-:S06]  /*0a30*/  UMOV UR7, 0x3ec71dee ;  /* 0x3ec71dee00077882 */ /* 0x000fcc0000000000 */
[----:B------:R-:W-:Y:S01]  /*0a40*/  DFMA R16, R14, R16, UR6 ;  /* 0x000000060e107e2b */ /* 0x000fe20008000010 */
        /* <DEDUP_REMOVED lines=20> */
[----:B------:R-:W-:-:S08]  /*0b90*/  DFMA R16, R14, R16, UR6 ;  /* 0x000000060e107e2b */ /* 0x000fd00008000010 */
[----:B------:R-:W-:-:S08]  /*0ba0*/  DFMA R16, R14, R16, 1 ;  /* 0x3ff000000e10742b */ /* 0x000fd00000000010 */
[----:B------:R-:W-:-:S10]  /*0bb0*/  DFMA R14, R14, R16, 1 ;  /* 0x3ff000000e0e742b */ /* 0x000fd40000000010 */
[----:B------:R-:W-:Y:S02]  /*0bc0*/  IMAD R7, R10, 0x100000, R15 ;  /* 0x001000000a077824 */ /* 0x000fe400078e020f */
[----:B------:R-:W-:Y:S01]  /*0bd0*/  IMAD.MOV.U32 R6, RZ, RZ, R14 ;  /* 0x000000ffff067224 */ /* 0x000fe200078e000e */
[----:B------:R-:W-:Y:S06]  /*0be0*/  @!P0 BRA `(.L_x_15) ;  /* 0x0000000000308947 */ /* 0x000fec0003800000 */
[----:B------:R-:W-:Y:S01]  /*0bf0*/  FSETP.GEU.AND P1, PT, |R9|, 4.2275390625, PT ;  /* 0x408748000900780b */ /* 0x000fe20003f2e200 */
[C---:B------:R-:W-:Y:S02]  /*0c00*/  DADD R16, R8.reuse, +INF ;  /* 0x7ff0000008107429 */ /* 0x040fe40000000000 */
[----:B------:R-:W-:-:S08]  /*0c10*/  DSETP.GEU.AND P0, PT, R8, RZ, PT ;  /* 0x000000ff0800722a */ /* 0x000fd00003f0e000 */
[----:B------:R-:W-:Y:S02]  /*0c20*/  FSEL R7, R17, RZ, P0 ;  /* 0x000000ff11077208 */ /* 0x000fe40000000000 */
[----:B------:R-:W-:-:S04]  /*0c30*/  @!P1 LEA.HI R6, R10, R10, RZ, 0x1 ;  /* 0x0000000a0a069211 */ /* 0x000fc800078f08ff */
[----:B------:R-:W-:Y:S02]  /*0c40*/  @!P1 SHF.R.S32.HI R9, RZ, 0x1, R6 ;  /* 0x00000001ff099819 */ /* 0x000fe40000011406 */
[----:B------:R-:W-:Y:S02]  /*0c50*/  FSEL R6, R16, RZ, P0 ;  /* 0x000000ff10067208 */ /* 0x000fe40000000000 */
[----:B------:R-:W-:Y:S01]  /*0c60*/  @!P1 LEA R15, R9, R15, 0x14 ;  /* 0x0000000f090f9211 */ /* 0x000fe200078ea0ff */
[----:B------:R-:W-:-:S05]  /*0c70*/  @!P1 IMAD.IADD R8, R10, 0x1, -R9 ;  /* 0x000000010a089824 */ /* 0x000fca00078e0a09 */
[----:B------:R-:W-:Y:S01]  /*0c80*/  @!P1 LEA R9, R8, 0x3ff00000, 0x14 ;  /* 0x3ff0000008099811 */ /* 0x000fe200078ea0ff */
[----:B------:R-:W-:-:S06]  /*0c90*/  @!P1 IMAD.MOV.U32 R8, RZ, RZ, RZ ;  /* 0x000000ffff089224 */ /* 0x000fcc00078e00ff */
[----:B------:R-:W-:-:S11]  /*0ca0*/  @!P1 DMUL R6, R14, R8 ;  /* 0x000000080e069228 */ /* 0x000fd60000000000 */
.L_x_15:
[----:B------:R-:W-:Y:S02]  /*0cb0*/  DFMA R12, R12, R6, R6 ;  /* 0x000000060c0c722b */ /* 0x000fe40000000006 */
[----:B------:R-:W-:-:S08]  /*0cc0*/  DSETP.NEU.AND P0, PT, |R6|, +INF , PT ;  /* 0x7ff000000600742a */ /* 0x000fd00003f0d200 */
[----:B------:R-:W-:Y:S01]  /*0cd0*/  FSEL R8, R6, R12, !P0 ;  /* 0x0000000c06087208 */ /* 0x000fe20004000000 */
[----:B------:R-:W-:Y:S01]  /*0ce0*/  IMAD.MOV.U32 R6, RZ, RZ, R0 ;  /* 0x000000ffff067224 */ /* 0x000fe200078e0000 */
[----:B------:R-:W-:Y:S01]  /*0cf0*/  FSEL R9, R7, R13, !P0 ;  /* 0x0000000d07097208 */ /* 0x000fe20004000000 */
[----:B------:R-:W-:-:S04]  /*0d00*/  IMAD.MOV.U32 R7, RZ, RZ, 0x0 ;  /* 0x00000000ff077424 */ /* 0x000fc800078e00ff */
[----:B------:R-:W-:Y:S05]  /*0d10*/  RET.REL.NODEC R6 `(_Z3varPfif) ;  /* 0xfffffff006b87950 */ /* 0x000fea0003c3ffff */
.L_x_16:
        /* <DEDUP_REMOVED lines=14> */
.L_x_27:


//--------------------- .text._Z4geluPfi          --------------------------
	.section	.text._Z4geluPfi,"ax",@progbits
	.align	128
        .global         _Z4geluPfi
        .type           _Z4geluPfi,@function
        .size           _Z4geluPfi,(.L_x_28 - _Z4geluPfi)
        .other          _Z4geluPfi,@"STO_CUDA_ENTRY STV_DEFAULT"
_Z4geluPfi:
.text._Z4geluPfi:
        /* <DEDUP_REMOVED lines=10> */
[----:B0-----:R-:W-:-:S05]  /*00a0*/  IMAD.WIDE R2, R5, 0x4, R2 ;  /* 0x0000000405027825 */ /* 0x001fca00078e0202 */
[----:B-1----:R-:W2:Y:S01]  /*00b0*/  LDG.E R26, desc[UR4][R2.64] ;  /* 0x00000004021a7981 */ /* 0x002ea2000c1e1900 */
[----:B------:R-:W-:Y:S01]  /*00c0*/  BSSY.RECONVERGENT B0, `(.L_x_17) ;  /* 0x0000004000007945 */ /* 0x000fe20003800200 */
[----:B------:R-:W-:Y:S01]  /*00d0*/  MOV R0, 0x100 ;  /* 0x0000010000007802 */ /* 0x000fe20000000f00 */
[----:B--2---:R0:W1:Y:S06]  /*00e0*/  F2F.F64.F32 R4, R26 ;  /* 0x0000001a00047310 */ /* 0x00406c0000201800 */
[----:B01----:R-:W-:Y:S05]  /*00f0*/  CALL.REL.NOINC `($_Z4geluPfi$__internal_accurate_pow) ;  /* 0x0000000800247944 */ /* 0x003fea0003c00000 */
[----:B------:R-:W-:Y:S05]  /*0100*/  BSYNC.RECONVERGENT B0 ;  /* 0x0000000000007941 */ /* 0x000fea0003800200 */
.L_x_17:
[----:B------:R-:W-:Y:S01]  /*0110*/  DADD R6, R4, 3 ;  /* 0x4008000004067429 */ /* 0x000fe20000000000 */
[----:B------:R-:W-:Y:S01]  /*0120*/  IMAD.MOV.U32 R8, RZ, RZ, R11 ;  /* 0x000000ffff087224 */ /* 0x000fe200078e000b */
[----:B------:R-:W-:Y:S01]  /*0130*/  FSETP.NEU.AND P1, PT, R26, RZ, PT ;  /* 0x000000ff1a00720b */ /* 0x000fe20003f2d000 */
[----:B------:R-:W-:Y:S01]  /*0140*/  IMAD.MOV.U32 R9, RZ, RZ, R12 ;  /* 0x000000ffff097224 */ /* 0x000fe200078e000c */
[----:B------:R-:W-:Y:S01]  /*0150*/  ISETP.GE.AND P0, PT, R5, RZ, PT ;  /* 0x000000ff0500720c */ /* 0x000fe20003f06270 */
[----:B------:R-:W-:Y:S04]  /*0160*/  BSSY.RECONVERGENT B0, `(.L_x_18) ;  /* 0x0000012000007945 */ /* 0x000fe80003800200 */
[----:B------:R-:W-:Y:S01]  /*0170*/  DADD R8, -RZ, -R8 ;  /* 0x00000000ff087229 */ /* 0x000fe20000000908 */
[----:B------:R-:W-:-:S04]  /*0180*/  LOP3.LUT R6, R7, 0x7ff00000, RZ, 0xc0, !PT ;  /* 0x7ff0000007067812 */ /* 0x000fc800078ec0ff */
[----:B------:R-:W-:-:S05]  /*0190*/  ISETP.NE.AND P2, PT, R6, 0x7ff00000, PT ;  /* 0x7ff000000600780c */ /* 0x000fca0003f45270 */
[----:B------:R-:W-:Y:S01]  /*01a0*/  FSEL R6, R8, R11, !P0 ;  /* 0x0000000b08067208 */ /* 0x000fe20004000000 */
[----:B------:R-:W-:Y:S01]  /*01b0*/  IMAD.MOV.U32 R8, RZ, RZ, 0x377b83c5 ;  /* 0x377b83c5ff087424 */ /* 0x000fe200078e00ff */
[----:B------:R-:W-:Y:S01]  /*01c0*/  FSEL R7, R9, R12, !P0 ;  /* 0x0000000c09077208 */ /* 0x000fe20004000000 */
[----:B------:R-:W-:Y:S02]  /*01d0*/  IMAD.MOV.U32 R9, RZ, RZ, 0x3fe98845 ;  /* 0x3fe98845ff097424 */ /* 0x000fe400078e00ff */
[----:B------:R-:W-:Y:S02]  /*01e0*/  @!P1 IMAD.MOV.U32 R6, RZ, RZ, RZ ;  /* 0x000000ffff069224 */ /* 0x000fe400078e00ff */
[----:B------:R-:W-:Y:S01]  /*01f0*/  @!P1 IMAD.MOV.U32 R7, RZ, RZ, R5 ;  /* 0x000000ffff079224 */ /* 0x000fe200078e0005 */
[----:B------:R-:W-:Y:S06]  /*0200*/  @P2 BRA `(.L_x_19) ;  /* 0x00000000001c2947 */ /* 0x000fec0003800000 */
[----:B------:R-:W-:-:S13]  /*0210*/  FSETP.NAN.AND P1, PT, R26, R26, PT ;  /* 0x0000001a1a00720b */ /* 0x000fda0003f28000 */
[----:B------:R-:W-:Y:S01]  /*0220*/  @P1 DADD R6, R4, 3 ;  /* 0x4008000004061429 */ /* 0x000fe20000000000 */
[----:B------:R-:W-:Y:S10]  /*0230*/  @P1 BRA `(.L_x_19) ;  /* 0x0000000000101947 */ /* 0x000ff40003800000 */
[----:B------:R-:W-:-:S14]  /*0240*/  DSETP.NEU.AND P1, PT, |R4|, +INF , PT ;  /* 0x7ff000000400742a */ /* 0x000fdc0003f2d200 */
[----:B------:R-:W-:Y:S01]  /*0250*/  @!P1 MOV R0, 0xfff00000 ;  /* 0xfff0000000009802 */ /* 0x000fe20000000f00 */
[----:B------:R-:W-:-:S03]  /*0260*/  @!P1 IMAD.MOV.U32 R6, RZ, RZ, RZ ;  /* 0x000000ffff069224 */ /* 0x000fc600078e00ff */
[----:B------:R-:W-:-:S07]  /*0270*/  @!P1 SEL R7, R0, 0x7ff00000, !P0 ;  /* 0x7ff0000000079807 */ /* 0x000fce0004000000 */
.L_x_19:
[----:B------:R-:W-:Y:S05]  /*0280*/  BSYNC.RECONVERGENT B0 ;  /* 0x0000000000007941 */ /* 0x000fea0003800200 */
.L_x_18:
[----:B------:R-:W-:Y:S01]  /*0290*/  UMOV UR6, 0x2ccf6be3 ;  /* 0x2ccf6be300067882 */ /* 0x000fe20000000000 */
[----:B------:R-:W-:Y:S01]  /*02a0*/  UMOV UR7, 0x3f735009 ;  /* 0x3f73500900077882 */ /* 0x000fe20000000000 */
[----:B------:R-:W-:Y:S01]  /*02b0*/  FSETP.NEU.AND P0, PT, R26, 1, PT ;  /* 0x3f8000001a00780b */ /* 0x000fe20003f0d000 */
[----:B------:R-:W-:Y:S01]  /*02c0*/  DFMA R6, R6, UR6, R8 ;  /* 0x0000000606067c2b */ /* 0x000fe20008000008 */
[----:B------:R-:W-:Y:S01]  /*02d0*/  UMOV UR6, 0x24dd2f1a ;  /* 0x24dd2f1a00067882 */ /* 0x000fe20000000000 */
[----:B------:R-:W-:Y:S01]  /*02e0*/  UMOV UR7, 0x3fe4f922 ;  /* 0x3fe4f92200077882 */ /* 0x000fe20000000000 */
[----:B------:R-:W-:Y:S07]  /*02f0*/  BSSY.RECONVERGENT B0, `(.L_x_20) ;  /* 0x0000063000007945 */ /* 0x000fee0003800200 */
[----:B------:R-:W-:-:S02]  /*0300*/  FSEL R7, R7, 1.8256498575210571289, P0 ;  /* 0x3fe9aee507077808 */ /* 0x000fc40000000000 */
[----:B------:R-:W-:Y:S02]  /*0310*/  FSEL R8, R6, 1746003.625, P0 ;  /* 0x49d5229d06087808 */ /* 0x000fe40000000000 */
[----:B------:R-:W-:-:S03]  /*0320*/  LOP3.LUT R9, R7, 0x7fffffff, RZ, 0xc0, !PT ;  /* 0x7fffffff07097812 */ /* 0x000fc600078ec0ff */
[----:B------:R-:W-:-:S03]  /*0330*/  IMAD.MOV.U32 R6, RZ, RZ, R8 ;  /* 0x000000ffff067224 */ /* 0x000fc600078e0008 */
[----:B------:R-:W-:-:S14]  /*0340*/  DSETP.GE.AND P0, PT, R8, UR6, PT ;  /* 0x0000000608007e2a */ /* 0x000fdc000bf06000 */
[----:B------:R-:W-:Y:S05]  /*0350*/  @!P0 BRA `(.L_x_21) ;  /* 0x0000000000e48947 */ /* 0x000fea0003800000 */
[----:B------:R-:W-:Y:S01]  /*0360*/  DADD R12, R8, R8 ;  /* 0x00000000080c7229 */ /* 0x000fe20000000008 */
[----:B------:R-:W-:Y:S01]  /*0370*/  UMOV UR6, 0xfefa39ef ;  /* 0xfefa39ef00067882 */ /* 0x000fe20000000000 */
[----:B------:R-:W-:Y:S01]  /*0380*/  UMOV UR7, 0x3fe62e42 ;  /* 0x3fe62e4200077882 */ /* 0x000fe20000000000 */
[----:B------:R-:W-:Y:S01]  /*0390*/  IMAD.MOV.U32 R14, RZ, RZ, -0x7649667 ;  /* 0xf89b6999ff0e7424 */ /* 0x000fe200078e00ff */
[----:B------:R-:W-:Y:S01]  /*03a0*/  ISETP.GT.U32.AND P0, PT, R9, 0x40330fc1, PT ;  /* 0x40330fc10900780c */ /* 0x000fe20003f04070 */
[----:B------:R-:W-:Y:S01]  /*03b0*/  IMAD.MOV.U32 R15, RZ, RZ, 0x3e928a27 ;  /* 0x3e928a27ff0f7424 */ /* 0x000fe200078e00ff */
[----:B------:R-:W0:Y:S02]  /*03c0*/  F2F.F32.F64 R0, R12 ;  /* 0x0000000c00007310 */ /* 0x000e240000301000 */
[----:B0-----:R-:W-:-:S06]  /*03d0*/  FMUL R0, R0, 1.4426950216293334961 ;  /* 0x3fb8aa3b00007820 */ /* 0x001fcc0000400000 */
[----:B------:R-:W0:Y:S08]  /*03e0*/  FRND R0, R0 ;  /* 0x0000000000007307 */ /* 0x000e300000201000 */
[----:B0-----:R0:W1:Y:S08]  /*03f0*/  F2F.F64.F32 R10, R0 ;  /* 0x00000000000a7310 */ /* 0x0010700000201800 */
[----:B0-----:R-:W0:Y:S01]  /*0400*/  MUFU.EX2 R0, R0 ;  /* 0x0000000000007308 */ /* 0x001e220000000800 */
[----:B-1----:R-:W-:Y:S01]  /*0410*/  DFMA R10, R10, -UR6, R12 ;  /* 0x800000060a0a7c2b */ /* 0x002fe2000800000c */
[----:B------:R-:W-:Y:S01]  /*0420*/  UMOV UR6, 0xa4741b81 ;  /* 0xa4741b8100067882 */ /* 0x000fe20000000000 */
[----:B------:R-:W-:-:S06]  /*0430*/  UMOV UR7, 0x3e5ae904 ;  /* 0x3e5ae90400077882 */ /* 0x000fcc0000000000 */
[C---:B------:R-:W-:Y:S01]  /*0440*/  DFMA R14, R10.reuse, UR6, R14 ;  /* 0x000000060a0e7c2b */ /* 0x040fe2000800000e */
[----:B------:R-:W-:Y:S01]  /*0450*/  UMOV UR6, 0x15ff7e07 ;  /* 0x15ff7e0700067882 */ /* 0x000fe20000000000 */
[----:B------:R-:W-:Y:S01]  /*0460*/  UMOV UR7, 0x3ec71de7 ;  /* 0x3ec71de700077882 */ /* 0x000fe20000000000 */
[----:B0-----:R-:W0:Y:S05]  /*0470*/  F2F.F64.F32 R12, R0 ;  /* 0x00000000000c7310 */ /* 0x001e2a0000201800 */
[----:B------:R-:W-:Y:S01]  /*0480*/  DFMA R14, R10, R14, UR6 ;  /* 0x000000060a0e7e2b */ /* 0x000fe2000800000e */
[----:B------:R-:W-:Y:S01]  /*0490*/  UMOV UR6, 0x6b0ac45a ;  /* 0x6b0ac45a00067882 */ /* 0x000fe20000000000 */
[----:B------:R-:W-:-:S06]  /*04a0*/  UMOV UR7, 0x3efa019a ;  /* 0x3efa019a00077882 */ /* 0x000fcc0000000000 */
[----:B------:R-:W-:Y:S01]  /*04b0*/  DFMA R14, R10, R14, UR6 ;  /* 0x000000060a0e7e2b */ /* 0x000fe2000800000e */
[----:B------:R-:W-:Y:S01]  /*04c0*/  UMOV UR6, 0x17eed94f ;  /* 0x17eed94f00067882 */ /* 0x000fe20000000000 */
[----:B------:R-:W-:Y:S01]  /*04d0*/  UMOV UR7, 0x3f2a01a0 ;  /* 0x3f2a01a000077882 */ /* 0x000fe20000000000 */
[----:B0-----:R-:W-:-:S05]  /*04e0*/  DADD R16, -R12, 1 ;  /* 0x3ff000000c107429 */ /* 0x001fca0000000100 */
        /* <DEDUP_REMOVED lines=16> */
[----:B------:R-:W-:-:S08]  /*05f0*/  DMUL R14, R10, R14 ;  /* 0x0000000e0a0e7228 */ /* 0x000fd00000000000 */
[----:B------:R-:W-:Y:S01]  /*0600*/  DFMA R14, R10, R14, R10 ;  /* 0x0000000e0a0e722b */ /* 0x000fe2000000000a */
[----:B------:R-:W-:-:S07]  /*0610*/  IMAD.MOV.U32 R10, RZ, RZ, RZ ;  /* 0x000000ffff0a7224 */ /* 0x000fce00078e00ff */
[----:B------:R-:W-:-:S08]  /*0620*/  DFMA R14, -R14, R12, R16 ;  /* 0x0000000c0e0e722b */ /* 0x000fd00000000110 */
[----:B------:R-:W-:-:S06]  /*0630*/  DADD R14, -R14, 2 ;  /* 0x400000000e0e7429 */ /* 0x000fcc0000000100 */
[----:B------:R-:W0:Y:S02]  /*0640*/  MUFU.RCP64H R11, R15 ;  /* 0x0000000f000b7308 */ /* 0x000e240000001800 */
[----:B0-----:R-:W-:-:S08]  /*0650*/  DFMA R12, -R14, R10, 1 ;  /* 0x3ff000000e0c742b */ /* 0x001fd0000000010a */
[----:B------:R-:W-:-:S08]  /*0660*/  DFMA R12, R12, R12, R12 ;  /* 0x0000000c0c0c722b */ /* 0x000fd0000000000c */
[----:B------:R-:W-:Y:S01]  /*0670*/  DFMA R12, R10, R12, R10 ;  /* 0x0000000c0a0c722b */ /* 0x000fe2000000000a */
[----:B------:R-:W-:Y:S01]  /*0680*/  MOV R10, 0x0 ;  /* 0x00000000000a7802 */ /* 0x000fe20000000f00 */
[----:B------:R-:W-:-:S06]  /*0690*/  IMAD.MOV.U32 R11, RZ, RZ, 0x40000000 ;  /* 0x40000000ff0b7424 */ /* 0x000fcc00078e00ff */
[----:B------:R-:W-:-:S10]  /*06a0*/  DFMA R12, R12, -R10, 1 ;  /* 0x3ff000000c0c742b */ /* 0x000fd4000000080a */
[----:B------:R-:W-:Y:S02]  /*06b0*/  FSEL R9, R13, 1.875, !P0 ;  /* 0x3ff000000d097808 */ /* 0x000fe40004000000 */
[----:B------:R-:W-:Y:S02]  /*06c0*/  FSEL R6, R12, RZ, !P0 ;  /* 0x000000ff0c067208 */ /* 0x000fe40004000000 */
[----:B------:R-:W-:Y:S01]  /*06d0*/  LOP3.LUT R7, R9, 0x80000000, R7, 0xb8, !PT ;  /* 0x8000000009077812 */ /* 0x000fe200078eb807 */
[----:B------:R-:W-:Y:S06]  /*06e0*/  BRA `(.L_x_22) ;  /* 0x00000000008c7947 */ /* 0x000fec0003800000 */
.L_x_21:
[----:B------:R-:W-:Y:S01]  /*06f0*/  DMUL R8, R6, R6 ;  /* 0x0000000606087228 */ /* 0x000fe20000000000 */
[----:B------:R-:W-:Y:S01]  /*0700*/  IMAD.MOV.U32 R10, RZ, RZ, 0x420afc3d ;  /* 0x420afc3dff0a7424 */ /* 0x000fe200078e00ff */
[----:B------:R-:W-:Y:S01]  /*0710*/  UMOV UR6, 0xe2f5e964 ;  /* 0xe2f5e96400067882 */ /* 0x000fe20000000000 */
[----:B------:R-:W-:Y:S01]  /*0720*/  IMAD.MOV.U32 R11, RZ, RZ, 0x3f14359f ;  /* 0x3f14359fff0b7424 */ /* 0x000fe200078e00ff */
[----:B------:R-:W-:-:S05]  /*0730*/  UMOV UR7, 0x3ef0bc46 ;  /* 0x3ef0bc4600077882 */ /* 0x000fca0000000000 */
[----:B------:R-:W-:Y:S01]  /*0740*/  DFMA R10, R8, -UR6, R10 ;  /* 0x80000006080a7c2b */ /* 0x000fe2000800000a */
[----:B------:R-:W-:Y:S01]  /*0750*/  UMOV UR6, 0x728c5d84 ;  /* 0x728c5d8400067882 */ /* 0x000fe20000000000 */
[----:B------:R-:W-:-:S06]  /*0760*/  UMOV UR7, 0x3f2df9f0 ;  /* 0x3f2df9f000077882 */ /* 0x000fcc0000000000 */
[----:B------:R-:W-:Y:S01]  /*0770*/  DFMA R10, R8, R10, -UR6 ;  /* 0x80000006080a7e2b */ /* 0x000fe2000800000a */
[----:B------:R-:W-:Y:S01]  /*0780*/  UMOV UR6, 0xcec4f033 ;  /* 0xcec4f03300067882 */ /* 0x000fe20000000000 */
[----:B------:R-:W-:-:S06]  /*0790*/  UMOV UR7, 0x3f4337d1 ;  /* 0x3f4337d100077882 */ /* 0x000fcc0000000000 */
[----:B------:R-:W-:Y:S01]  /*07a0*/  DFMA R10, R8, R10, UR6 ;  /* 0x00000006080a7e2b */ /* 0x000fe2000800000a */
        /* <DEDUP_REMOVED lines=20> */
[----:B------:R-:W-:-:S08]  /*08f0*/  DFMA R10, R8, R10, -UR6 ;  /* 0x80000006080a7e2b */ /* 0x000fd0000800000a */
[----:B------:R-:W-:-:S08]  /*0900*/  DFMA R10, R8, R10, RZ ;  /* 0x0000000a080a722b */ /* 0x000fd000000000ff */
[----:B------:R-:W-:-:S11]  /*0910*/  DFMA R6, R6, R10, R6 ;  /* 0x0000000a0606722b */ /* 0x000fd60000000006 */
.L_x_22:
[----:B------:R-:W-:Y:S05]  /*0920*/  BSYNC.RECONVERGENT B0 ;  /* 0x0000000000007941 */ /* 0x000fea0003800200 */
.L_x_20:
[----:B------:R-:W-:Y:S02]  /*0930*/  DADD R6, R6, 1 ;  /* 0x3ff0000006067429 */ /* 0x000fe40000000000 */
[----:B------:R-:W-:-:S08]  /*0940*/  DMUL R4, R4, 0.5 ;  /* 0x3fe0000004047828 */ /* 0x000fd00000000000 */
[----:B------:R-:W-:-:S10]  /*0950*/  DMUL R4, R6, R4 ;  /* 0x0000000406047228 */ /* 0x000fd40000000000 */
[----:B------:R-:W0:Y:S02]  /*0960*/  F2F.F32.F64 R5, R4 ;  /* 0x0000000400057310 */ /* 0x000e240000301000 */
[----:B0-----:R-:W-:Y:S01]  /*0970*/  STG.E desc[UR4][R2.64], R5 ;  /* 0x0000000502007986 */ /* 0x001fe2000c101904 */
[----:B------:R-:W-:Y:S05]  /*0980*/  EXIT ;  /* 0x000000000000794d */ /* 0x000fea0003800000 */
        .type           $_Z4geluPfi$__internal_accurate_pow,@function
        .size           $_Z4geluPfi$__internal_accurate_pow,(.L_x_28 - $_Z4geluPfi$__internal_accurate_pow)
$_Z4geluPfi$__internal_accurate_pow:
[----:B------:R-:W-:Y:S01]  /*0990*/  DADD R6, -RZ, |R4| ;  /* 0x00000000ff067229 */ /* 0x000fe20000000504 */
[----:B------:R-:W-:Y:S01]  /*09a0*/  IMAD.MOV.U32 R12, RZ, RZ, RZ ;  /* 0x000000ffff0c7224 */ /* 0x000fe200078e00ff */
[----:B------:R-:W-:Y:S01]  /*09b0*/  MOV R19, 0x3ed0f5d2 ;  /* 0x3ed0f5d200137802 */ /* 0x000fe20000000f00 */
[----:B------:R-:W-:Y:S01]  /*09c0*/  IMAD.MOV.U32 R18, RZ, RZ, 0x41ad3b5a ;  /* 0x41ad3b5aff127424 */ /* 0x000fe200078e00ff */
[----:B------:R-:W-:Y:S01]  /*09d0*/  UMOV UR6, 0x7d2cafe2 ;  /* 0x7d2cafe200067882 */ /* 0x000fe20000000000 */
[----:B------:R-:W-:Y:S01]  /*09e0*/  UMOV UR7, 0x3eb0f5ff ;  /* 0x3eb0f5ff00077882 */ /* 0x000fe20000000000 */
[----:B------:R-:W-:Y:S01]  /*09f0*/  UMOV UR8, 0x3b39803f ;  /* 0x3b39803f00087882 */ /* 0x000fe20000000000 */
[----:B------:R-:W-:-:S03]  /*0a00*/  UMOV UR9, 0x3c7abc9e ;  /* 0x3c7abc9e00097882 */ /* 0x000fc60000000000 */
[----:B------:R-:W-:Y:S01]  /*0a10*/  ISETP.GT.U32.AND P0, PT, R7, 0xfffff, PT ;  /* 0x000fffff0700780c */ /* 0x000fe20003f04070 */
[----:B------:R-:W-:-:S12]  /*0a20*/  IMAD.MOV.U32 R8, RZ, RZ, R7 ;  /* 0x000000ffff087224 */ /* 0x000fd800078e0007 */
[----:B------:R-:W-:-:S10]  /*0a30*/  @!P0 DMUL R24, R6, 1.80143985094819840000e+16 ;  /* 0x4350000006188828 */ /* 0x000fd40000000000 */
[----:B------:R-:W-:Y:S01]  /*0a40*/  @!P0 IMAD.MOV.U32 R8, RZ, RZ, R25 ;  /* 0x000000ffff088224 */ /* 0x000fe200078e0019 */
[----:B------:R-:W-:-:S04]  /*0a50*/  @!P0 MOV R6, R24 ;  /* 0x0000001800068202 */ /* 0x000fc80000000f00 */
[----:B------:R-:W-:Y:S01]  /*0a60*/  LOP3.LUT R8, R8, 0x800fffff, RZ, 0xc0, !PT ;  /* 0x800fffff08087812 */ /* 0x000fe200078ec0ff */
[----:B------:R-:W-:Y:S01]  /*0a70*/  IMAD.MOV.U32 R10, RZ, RZ, R6 ;  /* 0x000000ffff0a7224 */ /* 0x000fe200078e0006 */
[----:B------:R-:W-:Y:S02]  /*0a80*/  SHF.R.U32.HI R6, RZ, 0x14, R7 ;  /* 0x00000014ff067819 */ /* 0x000fe40000011607 */
[----:B------:R-:W-:Y:S02]  /*0a90*/  LOP3.LUT R11, R8, 0x3ff00000, RZ, 0xfc, !PT ;  /* 0x3ff00000080b7812 */ /* 0x000fe400078efcff */
[----:B------:R-:W-:Y:S02]  /*0aa0*/  @!P0 LEA.HI R6, R25, 0xffffffca, RZ, 0xc ;  /* 0xffffffca19068811 */ /* 0x000fe400078f60ff */
[----:B------:R-:W-:-:S03]  /*0ab0*/  ISETP.GE.U32.AND P1, PT, R11, 0x3ff6a09f, PT ;  /* 0x3ff6a09f0b00780c */ /* 0x000fc60003f26070 */
[----:B------:R-:W-:-:S10]  /*0ac0*/  VIADD R7, R6, 0xfffffc01 ;  /* 0xfffffc0106077836 */ /* 0x000fd40000000000 */
[----:B------:R-:W-:Y:S02]  /*0ad0*/  @P1 VIADD R9, R11, 0xfff00000 ;  /* 0xfff000000b091836 */ /* 0x000fe40000000000 */
[----:B------:R-:W-:Y:S02]  /*0ae0*/  @P1 VIADD R7, R6, 0xfffffc02 ;  /* 0xfffffc0206071836 */ /* 0x000fe40000000000 */
[----:B------:R-:W-:-:S03]  /*0af0*/  @P1 IMAD.MOV.U32 R11, RZ, RZ, R9 ;  /* 0x000000ffff0b1224 */ /* 0x000fc600078e0009 */
[----:B------:R-:W-:Y:S01]  /*0b00*/  LOP3.LUT R6, R7, 0x80000000, RZ, 0x3c, !PT ;  /* 0x8000000007067812 */ /* 0x000fe200078e3cff */
[----:B------:R-:W-:Y:S02]  /*0b10*/  IMAD.MOV.U32 R7, RZ, RZ, 0x43300000 ;  /* 0x43300000ff077424 */ /* 0x000fe400078e00ff */
        /* <DEDUP_REMOVED lines=8> */
[CC--:B------:R-:W-:Y:S02]  /*0ba0*/  DMUL R14, R8.reuse, R8.reuse ;  /* 0x00000008080e7228 */ /* 0x0c0fe40000000000 */
[----:B------:R-:W-:-:S06]  /*0bb0*/  DMUL R20, R8, R8 ;  /* 0x0000000808147228 */ /* 0x000fcc0000000000 */
        /* <DEDUP_REMOVED lines=11> */
[----:B------:R-:W-:-:S05]  /*0c70*/  DFMA R18, R10, -R8, R18 ;  /* 0x800000080a12722b */ /* 0x000fca0000000012 */
        /* <DEDUP_REMOVED lines=40> */
[----:B------:R-:W-:Y:S02]  /*0f00*/  DADD R8, R12, R8 ;  /* 0x000000000c087229 */ /* 0x000fe40000000008 */
[----:B------:R-:W-:Y:S01]  /*0f10*/  DADD R12, R6, -UR6 ;  /* 0x80000006060c7e29 */ /* 0x000fe20008000000 */
[----:B------:R-:W-:Y:S01]  /*0f20*/  UMOV UR6, 0xfefa39ef ;  /* 0xfefa39ef00067882 */ /* 0x000fe20000000000 */
[----:B------:R-:W-:-:S04]  /*0f30*/  UMOV UR7, 0x3fe62e42 ;  /* 0x3fe62e4200077882 */ /* 0x000fc80000000000 */
[----:B------:R-:W-:-:S08]  /*0f40*/  DADD R10, R14, R8 ;  /* 0x000000000e0a7229 */ /* 0x000fd00000000008 */
[--C-:B------:R-:W-:Y:S02]  /*0f50*/  DFMA R6, R12, UR6, R10.reuse ;  /* 0x000000060c067c2b */ /* 0x100fe4000800000a */
[----:B------:R-:W-:-:S06]  /*0f60*/  DADD R14, R14, -R10 ;  /* 0x000000000e0e7229 */ /* 0x000fcc000000080a */
[----:B------:R-:W-:Y:S02]  /*0f70*/  DFMA R16, R12, -UR6, R6 ;  /* 0x800000060c107c2b */ /* 0x000fe40008000006 */
[----:B------:R-:W-:-:S06]  /*0f80*/  DADD R14, R8, R14 ;  /* 0x00000000080e7229 */ /* 0x000fcc000000000e */
        /* <DEDUP_REMOVED lines=9> */
[----:B------:R-:W-:Y:S01]  /*1020*/  MOV R10, 0x652b82fe ;  /* 0x652b82fe000a7802 */ /* 0x000fe20000000f00 */
[----:B------:R-:W-:-:S06]  /*1030*/  IMAD.MOV.U32 R11, RZ, RZ, 0x3ff71547 ;  /* 0x3ff71547ff0b7424 */ /* 0x000fcc00078e00ff */
        /* <DEDUP_REMOVED lines=11> */
[----:B------:R-:W-:Y:S01]  /*10f0*/  IMAD.MOV.U32 R16, RZ, RZ, -0x35dec16 ;  /* 0xfca213eaff107424 */ /* 0x000fe200078e00ff */
[----:B------:R-:W-:Y:S01]  /*1100*/  UMOV UR7, 0x3e5ade15 ;  /* 0x3e5ade1500077882 */ /* 0x000fe20000000000 */
[----:B------:R-:W-:-:S06]  /*1110*/  IMAD.MOV.U32 R17, RZ, RZ, 0x3e928af3 ;  /* 0x3e928af3ff117424 */ /* 0x000fcc00078e00ff */
        /* <DEDUP_REMOVED lines=37> */
[----:B------:R-:W-:Y:S01]  /*1370*/  @!P1 IADD3 R8, PT, PT, R10, -R9, RZ ;  /* 0x800000090a089210 */ /* 0x000fe20007ffe0ff */
[----:B------:R-:W-:-:S03]  /*1380*/  @!P1 IMAD R15, R9, 0x100000, R15 ;  /* 0x00100000090f9824 */ /* 0x000fc600078e020f */
[----:B------:R-:W-:Y:S01]  /*1390*/  @!P1 LEA R9, R8, 0x3ff00000, 0x14 ;  /* 0x3ff0000008099811 */ /* 0x000fe200078ea0ff */
[----:B------:R-:W-:-:S06]  /*13a0*/  @!P1 IMAD.MOV.U32 R8, RZ, RZ, RZ ;  /* 0x000000ffff089224 */ /* 0x000fcc00078e00ff */
[----:B------:R-:W-:-:S11]  /*13b0*/  @!P1 DMUL R6, R14, R8 ;  /* 0x000000080e069228 */ /* 0x000fd60000000000 */
.L_x_23:
[----:B------:R-:W-:Y:S02]  /*13c0*/  DFMA R12, R12, R6, R6 ;  /* 0x000000060c0c722b */ /* 0x000fe40000000006 */
[----:B------:R-:W-:-:S08]  /*13d0*/  DSETP.NEU.AND P0, PT, |R6|, +INF , PT ;  /* 0x7ff000000600742a */ /* 0x000fd00003f0d200 */
[----:B------:R-:W-:Y:S01]  /*13e0*/  FSEL R11, R6, R12, !P0 ;  /* 0x0000000c060b7208 */ /* 0x000fe20004000000 */
[----:B------:R-:W-:Y:S01]  /*13f0*/  IMAD.MOV.U32 R6, RZ, RZ, R0 ;  /* 0x000000ffff067224 */ /* 0x000fe200078e0000 */
[----:B------:R-:W-:Y:S01]  /*1400*/  FSEL R12, R7, R13, !P0 ;  /* 0x0000000d070c7208 */ /* 0x000fe20004000000 */
[----:B------:R-:W-:-:S04]  /*1410*/  IMAD.MOV.U32 R7, RZ, RZ, 0x0 ;  /* 0x00000000ff077424 */ /* 0x000fc800078e00ff */
[----:B------:R-:W-:Y:S05]  /*1420*/  RET.REL.NODEC R6 `(_Z4geluPfi) ;  /* 0xffffffe806f47950 */ /* 0x000fea0003c3ffff */
.L_x_24:
        /* <DEDUP_REMOVED lines=13> */
.L_x_28:


//--------------------- .nv.shared.reserved.0     --------------------------
	.section	.nv.shared.reserved.0,"aw",@nobits
	.weak		__nv_reservedSMEM_offset_0_alias
	.size		__nv_reservedSMEM_offset_0_alias, 0, 64
	.other		__nv_reservedSMEM_offset_0_alias,@"STO_CUDA_RESERVED_SHARED STV_DEFAULT"
__nv_reservedSMEM_offset_0_alias:
	.zero		0
	.zero		64


//--------------------- .nv.constant0._Z9normalizePfiff --------------------------
	.section	.nv.constant0._Z9normalizePfiff,"a",@progbits
	.sectionflags	@""
	.align	4
.nv.constant0._Z9normalizePfiff:
	.zero		916


//--------------------- .nv.constant0._Z3varPfif  --------------------------
	.section	.nv.constant0._Z3varPfif,"a",@progbits
	.sectionflags	@""
	.align	4
.nv.constant0._Z3varPfif:
	.zero		912


//--------------------- .nv.constant0._Z4geluPfi  --------------------------
	.section	.nv.constant0._Z4geluPfi,"a",@progbits
	.sectionflags	@""
	.align	4
.nv.constant0._Z4geluPfi:
	.zero		908


//--------------------- SYMBOLS --------------------------

	.type		.nv.reservedSmem.offset0,@object
	.size		.nv.reservedSmem.offset0,0x4
